	.target	sm_90a

	.elftype	@"ET_EXEC"


//--------------------- .note.nv.tkinfo           --------------------------
	.section	.note.nv.tkinfo,"",@"SHT_NOTE"
	.sectionflags	@"SHF_NOTE_NV_TKINFO"
	.tkinfo
        /*0018*/ 	.word	0x00000002
        /*0030*/ 	.string	""
        /*0030*/ 	.string	"ptxas"
        /*0030*/ 	.string	"Cuda compilation tools, release 13.0, V13.0.88"
        /*0030*/ 	.string	"Build cuda_13.0.r13.0/compiler.36424714_0"
        /*0030*/ 	.string	"-v  -suppress-debug-info  -lineinfo  -arch sm_90a "



//--------------------- .note.nv.cuinfo           --------------------------
	.section	.note.nv.cuinfo,"",@"SHT_NOTE"
	.sectionflags	@"SHF_NOTE_NV_CUINFO"
        /*0018*/ 	.short	0x0002
        /*001a*/ 	.short	0x005a
        /*001c*/ 	.short	0x0082
	.zero		2


//--------------------- .nv.info                  --------------------------
	.section	.nv.info,"",@"SHT_CUDA_INFO"
	.align	4


	//----- nvinfo : EIATTR_REGCOUNT
	.align		4
        /*0000*/ 	.byte	0x04, 0x2f
        /*0002*/ 	.short	(.L_1 - .L_0)
	.align		4
.L_0:
        /*0004*/ 	.word	index@(gluon_wgmma)
        /*0008*/ 	.word	0x000000ff


	//----- nvinfo : EIATTR_FRAME_SIZE
	.align		4
.L_1:
        /*000c*/ 	.byte	0x04, 0x11
        /*000e*/ 	.short	(.L_3 - .L_2)
	.align		4
.L_2:
        /*0010*/ 	.word	index@(gluon_wgmma)
        /*0014*/ 	.word	0x00000270


	//----- nvinfo : EIATTR_MIN_STACK_SIZE
	.align		4
.L_3:
        /*0018*/ 	.byte	0x04, 0x12
        /*001a*/ 	.short	(.L_5 - .L_4)
	.align		4
.L_4:
        /*001c*/ 	.word	index@(gluon_wgmma)
        /*0020*/ 	.word	0x00000270
.L_5:


//--------------------- .nv.compat                --------------------------
	.section	.nv.compat,"",@"SHT_CUDA_COMPAT_INFO"
	.align	4
        /*0000*/ 	.byte	0x02, 0x09, 0x01, 0x00, 0x02, 0x02, 0x04, 0x00, 0x02, 0x05, 0x05, 0x00, 0x03, 0x07, 0x01, 0x01
        /*0010*/ 	.byte	0x02, 0x03, 0x03, 0x00, 0x02, 0x06, 0x01, 0x00, 0x04, 0x0b, 0x08, 0x00, 0x00, 0x00, 0x00, 0x00
        /*0020*/ 	.byte	0x00, 0x00, 0x00, 0x00


//--------------------- .nv.info.gluon_wgmma      --------------------------
	.section	.nv.info.gluon_wgmma,"",@"SHT_CUDA_INFO"
	.sectionflags	@""
	.align	4


	//----- nvinfo : EIATTR_CUDA_API_VERSION
	.align		4
        /*0000*/ 	.byte	0x04, 0x37
        /*0002*/ 	.short	(.L_7 - .L_6)
.L_6:
        /*0004*/ 	.word	0x00000082


	//----- nvinfo : EIATTR_KPARAM_INFO
	.align		4
.L_7:
        /*0008*/ 	.byte	0x04, 0x17
        /*000a*/ 	.short	(.L_9 - .L_8)
.L_8:
        /*000c*/ 	.word	0x00000000
        /*0010*/ 	.short	0x000a
        /*0012*/ 	.short	0x0048
        /*0014*/ 	.byte	0x00, 0xf4, 0x21, 0x00


	//----- nvinfo : EIATTR_KPARAM_INFO
	.align		4
.L_9:
        /*0018*/ 	.byte	0x04, 0x17
        /*001a*/ 	.short	(.L_11 - .L_10)
.L_10:
        /*001c*/ 	.word	0x00000000
        /*0020*/ 	.short	0x0009
        /*0022*/ 	.short	0x0040
        /*0024*/ 	.byte	0x00, 0xf4, 0x21, 0x00


	//----- nvinfo : EIATTR_KPARAM_INFO
	.align		4
.L_11:
        /*0028*/ 	.byte	0x04, 0x17
        /*002a*/ 	.short	(.L_13 - .L_12)
.L_12:
        /*002c*/ 	.word	0x00000000
        /*0030*/ 	.short	0x0008
        /*0032*/ 	.short	0x0038
        /*0034*/ 	.byte	0x00, 0xf0, 0x21, 0x00


	//----- nvinfo : EIATTR_KPARAM_INFO
	.align		4
.L_13:
        /*0038*/ 	.byte	0x04, 0x17
        /*003a*/ 	.short	(.L_15 - .L_14)
.L_14:
        /*003c*/ 	.word	0x00000000
        /*0040*/ 	.short	0x0007
        /*0042*/ 	.short	0x0030
        /*0044*/ 	.byte	0x00, 0xf0, 0x21, 0x00


	//----- nvinfo : EIATTR_KPARAM_INFO
	.align		4
.L_15:
        /*0048*/ 	.byte	0x04, 0x17
        /*004a*/ 	.short	(.L_17 - .L_16)
.L_16:
        /*004c*/ 	.word	0x00000000
        /*0050*/ 	.short	0x0006
        /*0052*/ 	.short	0x0028
        /*0054*/ 	.byte	0x00, 0xf0, 0x21, 0x00


	//----- nvinfo : EIATTR_KPARAM_INFO
	.align		4
.L_17:
        /*0058*/ 	.byte	0x04, 0x17
        /*005a*/ 	.short	(.L_19 - .L_18)
.L_18:
        /*005c*/ 	.word	0x00000000
        /*0060*/ 	.short	0x0005
        /*0062*/ 	.short	0x0020
        /*0064*/ 	.byte	0x00, 0xf0, 0x11, 0x00


	//----- nvinfo : EIATTR_KPARAM_INFO
	.align		4
.L_19:
        /*0068*/ 	.byte	0x04, 0x17
        /*006a*/ 	.short	(.L_21 - .L_20)
.L_20:
        /*006c*/ 	.word	0x00000000
        /*0070*/ 	.short	0x0004
        /*0072*/ 	.short	0x001c
        /*0074*/ 	.byte	0x00, 0xf0, 0x11, 0x00


	//----- nvinfo : EIATTR_KPARAM_INFO
	.align		4
.L_21:
        /*0078*/ 	.byte	0x04, 0x17
        /*007a*/ 	.short	(.L_23 - .L_22)
.L_22:
        /*007c*/ 	.word	0x00000000
        /*0080*/ 	.short	0x0003
        /*0082*/ 	.short	0x0018
        /*0084*/ 	.byte	0x00, 0xf0, 0x11, 0x00


	//----- nvinfo : EIATTR_KPARAM_INFO
	.align		4
.L_23:
        /*0088*/ 	.byte	0x04, 0x17
        /*008a*/ 	.short	(.L_25 - .L_24)
.L_24:
        /*008c*/ 	.word	0x00000000
        /*0090*/ 	.short	0x0002
        /*0092*/ 	.short	0x0010
        /*0094*/ 	.byte	0x00, 0xf4, 0x21, 0x00


	//----- nvinfo : EIATTR_KPARAM_INFO
	.align		4
.L_25:
        /*0098*/ 	.byte	0x04, 0x17
        /*009a*/ 	.short	(.L_27 - .L_26)
.L_26:
        /*009c*/ 	.word	0x00000000
        /*00a0*/ 	.short	0x0001
        /*00a2*/ 	.short	0x0008
        /*00a4*/ 	.byte	0x00, 0xf4, 0x21, 0x00


	//----- nvinfo : EIATTR_KPARAM_INFO
	.align		4
.L_27:
        /*00a8*/ 	.byte	0x04, 0x17
        /*00aa*/ 	.short	(.L_29 - .L_28)
.L_28:
        /*00ac*/ 	.word	0x00000000
        /*00b0*/ 	.short	0x0000
        /*00b2*/ 	.short	0x0000
        /*00b4*/ 	.byte	0x00, 0xf4, 0x21, 0x00


	//----- nvinfo : EIATTR_SPARSE_MMA_MASK
	.align		4
.L_29:
        /*00b8*/ 	.byte	0x03, 0x50
        /*00ba*/ 	.short	0x0000


	//----- nvinfo : EIATTR_MAXREG_COUNT
	.align		4
        /*00bc*/ 	.byte	0x03, 0x1b
        /*00be*/ 	.short	0x00ff


	//----- nvinfo : EIATTR_NUM_BARRIERS
	.align		4
        /*00c0*/ 	.byte	0x02, 0x4c
        /*00c2*/ 	.byte	0x01
	.zero		1


	//----- nvinfo : EIATTR_ANNOTATIONS
	.align		4
        /*00c4*/ 	.byte	0x04, 0x55
        /*00c6*/ 	.short	(.L_31 - .L_30)


	//   ....[0]....
.L_30:
        /*00c8*/ 	.word	0x00000001
        /*00cc*/ 	.byte	0xa0, 0x10, 0x00, 0x00, 0x01, 0x00, 0x00, 0x00, 0xf0, 0x11, 0x00, 0x00, 0x01, 0x00, 0x00, 0x00
        /* <DEDUP_REMOVED lines=272> */
        /*11dc*/ 	.byte	0x20, 0x42, 0x00, 0x00, 0x01, 0x00, 0x00, 0x00, 0x30, 0x42, 0x00, 0x00


	//----- nvinfo : EIATTR_MERCURY_ISA_VERSION
	.align		4
.L_31:
        /*11e8*/ 	.byte	0x03, 0x5f
        /*11ea*/ 	.short	0x0101


	//----- nvinfo : EIATTR_INT_WARP_WIDE_INSTR_OFFSETS
	.align		4
        /*11ec*/ 	.byte	0x04, 0x31
        /*11ee*/ 	.short	(.L_33 - .L_32)


	//   ....[0]....
.L_32:
        /*11f0*/ 	.word	0x00001220


	//   ....[1]....
        /*11f4*/ 	.word	0x00001240


	//   ....[2]....
        /*11f8*/ 	.word	0x00001260


	//   ....[3]....
        /*11fc*/ 	.word	0x00001340


	//   ....[4]....
        /*1200*/ 	.word	0x00002c40


	//   ....[5]....
        /*1204*/ 	.word	0x00002c50


	//   ....[6]....
        /*1208*/ 	.word	0x00002cc0


	//   ....[7]....
        /*120c*/ 	.word	0x00002cd0


	//   ....[8]....
        /*1210*/ 	.word	0x00004a60


	//   ....[9]....
        /*1214*/ 	.word	0x00004a70


	//----- nvinfo : EIATTR_COOP_GROUP_MASK_REGIDS
	.align		4
.L_33:
        /*1218*/ 	.byte	0x04, 0x29
        /*121a*/ 	.short	(.L_35 - .L_34)


	//   ....[0]....
.L_34:
        /*121c*/ 	.word	0xffffffff


	//   ....[1]....
        /*1220*/ 	.word	0xffffffff


	//   ....[2]....
        /*1224*/ 	.word	0xffffffff


	//----- nvinfo : EIATTR_COOP_GROUP_INSTR_OFFSETS
	.align		4
.L_35:
        /*1228*/ 	.byte	0x04, 0x28
        /*122a*/ 	.short	(.L_37 - .L_36)


	//   ....[0]....
.L_36:
        /*122c*/ 	.word	0x00000150


	//   ....[1]....
        /*1230*/ 	.word	0x000006f0


	//   ....[2]....
        /*1234*/ 	.word	0x00000cc0


	//----- nvinfo : EIATTR_MBARRIER_INSTR_OFFSETS
	.align		4
.L_37:
        /*1238*/ 	.byte	0x04, 0x39
        /*123a*/ 	.short	(.L_39 - .L_38)


	//   ....[0]....
.L_38:
        /*123c*/ 	.word	0x00001be0
        /*1240*/ 	.word	0x000000ff
        /*1244*/ 	.word	0x0000c000
        /*1248*/ 	.short	0x0100
        /*124a*/ 	.byte	0x14
	.zero		1


	//   ....[1]....
        /*124c*/ 	.word	0x00001d90
        /*1250*/ 	.word	0x000000ff
        /*1254*/ 	.word	0x0000c008
        /*1258*/ 	.short	0x0100
        /*125a*/ 	.byte	0x14
	.zero		1


	//   ....[2]....
        /*125c*/ 	.word	0x00001f40
        /*1260*/ 	.word	0x000000ff
        /*1264*/ 	.word	0x0000c010
        /*1268*/ 	.short	0x0100
        /*126a*/ 	.byte	0x14
	.zero		1


	//   ....[3]....
        /*126c*/ 	.word	0x00002d80
        /*1270*/ 	.word	0x000000ff
        /*1274*/ 	.word	0x0000c000
        /*1278*/ 	.short	0x010a
        /*127a*/ 	.byte	0x12
	.zero		1


	//   ....[4]....
        /*127c*/ 	.word	0x00003980
        /*1280*/ 	.word	0x000000ff
        /*1284*/ 	.word	0x0000c000
        /*1288*/ 	.short	0x0108
        /*128a*/ 	.byte	0x14
	.zero		1


	//   ....[5]....
        /*128c*/ 	.word	0x000039f0
        /*1290*/ 	.word	0x000000ff
        /*1294*/ 	.word	0x0000c008
        /*1298*/ 	.short	0x0108
        /*129a*/ 	.byte	0x14
	.zero		1


	//   ....[6]....
        /*129c*/ 	.word	0x00003a60
        /*12a0*/ 	.word	0x000000ff
        /*12a4*/ 	.word	0x0000c010
        /*12a8*/ 	.short	0x0108
        /*12aa*/ 	.byte	0x14
	.zero		1


	//   ....[7]....
        /*12ac*/ 	.word	0x00005440
        /*12b0*/ 	.word	0x000000ff
        /*12b4*/ 	.word	0x0000c000
        /*12b8*/ 	.short	0x010a
        /*12ba*/ 	.byte	0x12
	.zero		1


	//----- nvinfo : EIATTR_NUM_MBARRIERS
	.align		4
.L_39:
        /*12bc*/ 	.byte	0x03, 0x38
        /*12be*/ 	.short	0x0003


	//----- nvinfo : EIATTR_EXIT_INSTR_OFFSETS
	.align		4
        /*12c0*/ 	.byte	0x04, 0x1c
        /*12c2*/ 	.short	(.L_41 - .L_40)


	//   ....[0]....
.L_40:
        /*12c4*/ 	.word	0x00005430


	//----- nvinfo : EIATTR_REQNTID
	.align		4
.L_41:
        /*12c8*/ 	.byte	0x04, 0x10
        /*12ca*/ 	.short	(.L_43 - .L_42)
.L_42:
        /*12cc*/ 	.word	0x00000100
        /*12d0*/ 	.word	0x00000001
        /*12d4*/ 	.word	0x00000001


	//----- nvinfo : EIATTR_CRS_STACK_SIZE
	.align		4
.L_43:
        /*12d8*/ 	.byte	0x04, 0x1e
        /*12da*/ 	.short	(.L_45 - .L_44)
.L_44:
        /*12dc*/ 	.word	0x00000000


	//----- nvinfo : EIATTR_CBANK_PARAM_SIZE
	.align		4
.L_45:
        /*12e0*/ 	.byte	0x03, 0x19
        /*12e2*/ 	.short	0x0050


	//----- nvinfo : EIATTR_PARAM_CBANK
	.align		4
        /*12e4*/ 	.byte	0x04, 0x0a
        /*12e6*/ 	.short	(.L_47 - .L_46)
	.align		4
.L_46:
        /*12e8*/ 	.word	index@(.nv.constant0.gluon_wgmma)
        /*12ec*/ 	.short	0x0210
        /*12ee*/ 	.short	0x0050


	//----- nvinfo : EIATTR_SW_WAR
	.align		4
.L_47:
        /*12f0*/ 	.byte	0x04, 0x36
        /*12f2*/ 	.short	(.L_49 - .L_48)
.L_48:
        /*12f4*/ 	.word	0x00000008
.L_49:


//--------------------- .nv.callgraph             --------------------------
	.section	.nv.callgraph,"",@"SHT_CUDA_CALLGRAPH"
	.align	4
	.sectionentsize	8
	.align		4
        /*0000*/ 	.word	0x00000000
	.align		4
        /*0004*/ 	.word	0xffffffff
	.align		4
        /*0008*/ 	.word	0x00000000
	.align		4
        /*000c*/ 	.word	0xfffffffe
	.align		4
        /*0010*/ 	.word	0x00000000
	.align		4
        /*0014*/ 	.word	0xfffffffd
	.align		4
        /*0018*/ 	.word	0x00000000
	.align		4
        /*001c*/ 	.word	0xfffffffc


//--------------------- .text.gluon_wgmma         --------------------------
	.section	.text.gluon_wgmma,"ax",@progbits
	.align	128
        .global         gluon_wgmma
        .type           gluon_wgmma,@function
        .size           gluon_wgmma,(.L_x_53 - gluon_wgmma)
        .other          gluon_wgmma,@"STO_CUDA_ENTRY STV_DEFAULT"
gluon_wgmma:
.text.gluon_wgmma:
[----:B------:R-:W1:Y:S01]  /*0000*/  LDC R1, c[0x0][0x28] ;  /* 0x00000a00ff017b82 */ /* 0x000e620000000800 */
[----:B------:R-:W2:Y:S07]  /*0010*/  S2R R7, SR_TID.X ;  /* 0x0000000000077919 */ /* 0x000eae0000002100 */
[----:B------:R-:W3:Y:S01]  /*0020*/  S2UR UR4, SR_CgaCtaId ;  /* 0x00000000000479c3 */ /* 0x000ee20000008800 */
[----:B------:R-:W-:Y:S01]  /*0030*/  UMOV UR20, 0x400 ;  /* 0x0000040000147882 */ /* 0x000fe20000000000 */
[----:B------:R-:W-:Y:S01]  /*0040*/  ULDC UR6, c[0x0][0xc] ;  /* 0x0000030000067ab9 */ /* 0x000fe20000000800 */
[----:B------:R-:W-:Y:S01]  /*0050*/  ULDC.64 UR26, c[0x0][0x250] ;  /* 0x00009400001a7ab9 */ /* 0x000fe20000000a00 */
[----:B------:R-:W-:Y:S01]  /*0060*/  BSSY B0, `(.L_x_0) ;  /* 0x000001f000007945 */ /* 0x000fe20003800000 */
[----:B-1----:R-:W-:-:S03]  /*0070*/  VIADD R1, R1, 0xfffffd90 ;  /* 0xfffffd9001017836 */ /* 0x002fc60000000000 */
[----:B------:R-:W1:Y:S08]  /*0080*/  LDC R12, c[0x0][0x230] ;  /* 0x00008c00ff0c7b82 */ /* 0x000e700000000800 */
[----:B------:R-:W-:Y:S08]  /*0090*/  S2UR UR29, SR_CTAID.Y ;  /* 0x00000000001d79c3 */ /* 0x000ff00000002600 */
[----:B------:R-:W4:Y:S01]  /*00a0*/  S2UR UR5, SR_CTAID.Z ;  /* 0x00000000000579c3 */ /* 0x000f220000002700 */
[----:B---3--:R-:W-:-:S03]  /*00b0*/  ULEA UR20, UR4, UR20, 0x18 ;  /* 0x0000001404147291 */ /* 0x008fc6000f8ec03f */
[----:B------:R-:W-:Y:S01]  /*00c0*/  ULDC UR4, c[0x0][0x10] ;  /* 0x0000040000047ab9 */ /* 0x000fe20000000800 */
[----:B--2---:R-:W-:-:S03]  /*00d0*/  LOP3.LUT R2, R7, 0xff, RZ, 0xc0, !PT ;  /* 0x000000ff07027812 */ /* 0x004fc600078ec0ff */
[----:B------:R-:W2:Y:S01]  /*00e0*/  S2UR UR28, SR_CTAID.X ;  /* 0x00000000001c79c3 */ /* 0x000ea20000002500 */
[----:B-1----:R-:W-:Y:S01]  /*00f0*/  VIADD R6, R12, 0xffffffff ;  /* 0xffffffff0c067836 */ /* 0x002fe20000000000 */
[C---:B------:R-:W-:Y:S02]  /*0100*/  ISETP.GE.U32.AND P0, PT, R2.reuse, 0x20, PT ;  /* 0x000000200200780c */ /* 0x040fe40003f06070 */
[C---:B------:R-:W-:Y:S02]  /*0110*/  ISETP.NE.U32.AND P2, PT, R2.reuse, RZ, PT ;  /* 0x000000ff0200720c */ /* 0x040fe40003f45070 */
[----:B------:R-:W-:Y:S02]  /*0120*/  LEA R0, R2, UR20, 0x2 ;  /* 0x0000001402007c11 */ /* 0x000fe4000f8e10ff */
[----:B------:R-:W1:Y:S07]  /*0130*/  LDC R8, c[0x0][0x228] ;  /* 0x00008a00ff087b82 */ /* 0x000e6e0000000800 */
[----:B------:R3:W-:Y:S01]  /*0140*/  @!P0 STS [R0], RZ ;  /* 0x000000ff00008388 */ /* 0x0007e20000000800 */
[----:B------:R-:W-:-:S03]  /*0150*/  NOP ;  /* 0x0000000000007918 */ /* 0x000fc60000000000 */
[----:B------:R3:W-:Y:S01]  /*0160*/  @!P2 STS [UR20+0x20], R6 ;  /* 0x00002006ff00a988 */ /* 0x0007e20008000814 */
[----:B----4-:R-:W-:-:S04]  /*0170*/  UIMAD UR4, UR5, UR4, UR29 ;  /* 0x00000004050472a4 */ /* 0x010fc8000f8e021d */
[----:B--2---:R-:W-:-:S04]  /*0180*/  UIMAD UR4, UR4, UR6, UR28 ;  /* 0x00000006040472a4 */ /* 0x004fc8000f8e021c */
[----:B------:R-:W-:Y:S01]  /*0190*/  UIMAD UR5, UR4, 0x180, URZ ;  /* 0x00000180040578a4 */ /* 0x000fe2000f8e023f */
[----:B-1----:R-:W-:Y:S02]  /*01a0*/  VIADD R8, R8, 0xffffffff ;  /* 0xffffffff08087836 */ /* 0x002fe40000000000 */
[----:B------:R-:W-:Y:S01]  /*01b0*/  UMOV UR4, URZ ;  /* 0x0000003f00047c82 */ /* 0x000fe20008000000 */
[----:B------:R-:W-:-:S04]  /*01c0*/  UIADD3 UR22, UP0, UR5, UR26, URZ ;  /* 0x0000001a05167290 */ /* 0x000fc8000ff1e03f */
[----:B------:R-:W-:Y:S01]  /*01d0*/  ULEA.HI.X.SX32 UR23, UR5, UR27, 0x1, UP0 ;  /* 0x0000001b05177291 */ /* 0x000fe200080f0e3f */
[----:B---3--:R-:W-:Y:S11]  /*01e0*/  @P2 BRA `(.L_x_1) ;  /* 0x0000000000182947 */ /* 0x008ff60003800000 */
[----:B------:R-:W1:Y:S01]  /*01f0*/  LDS R3, [UR20+0x8] ;  /* 0x00000814ff037984 */ /* 0x000e620008000800 */
[----:B------:R-:W2:Y:S01]  /*0200*/  LDC.64 R10, c[0x0][0x210] ;  /* 0x00008400ff0a7b82 */ /* 0x000ea20000000a00 */
[----:B------:R-:W-:Y:S02]  /*0210*/  IMAD.MOV.U32 R4, RZ, RZ, 0x70 ;  /* 0x00000070ff047424 */ /* 0x000fe400078e00ff */
[----:B--2---:R2:W-:Y:S03]  /*0220*/  STS.64 [UR20], R10 ;  /* 0x0000000aff007988 */ /* 0x0045e60008000a14 */
[----:B-1----:R-:W-:-:S05]  /*0230*/  LOP3.LUT R3, R3, 0x10, R4, 0xd8, !PT ;  /* 0x0000001003037812 */ /* 0x002fca00078ed804 */
[----:B------:R2:W-:Y:S02]  /*0240*/  STS [UR20+0x8], R3 ;  /* 0x00000803ff007988 */ /* 0x0005e40008000814 */
.L_x_1:
[----:B------:R-:W-:Y:S05]  /*0250*/  BSYNC B0 ;  /* 0x0000000000007941 */ /* 0x000fea0003800000 */
.L_x_0:
[----:B------:R-:W-:Y:S04]  /*0260*/  BSSY B0, `(.L_x_2) ;  /* 0x000000a000007945 */ /* 0x000fe80003800000 */
[----:B------:R-:W-:Y:S05]  /*0270*/  @P2 BRA `(.L_x_3) ;  /* 0x0000000000202947 */ /* 0x000fea0003800000 */
[----:B--2---:R-:W1:Y:S01]  /*0280*/  LDS R3, [UR20+0x34] ;  /* 0x00003414ff037984 */ /* 0x004e620008000800 */
[----:B------:R-:W-:Y:S02]  /*0290*/  IMAD.MOV.U32 R4, RZ, RZ, 0x1f000000 ;  /* 0x1f000000ff047424 */ /* 0x000fe400078e00ff */
[----:B------:R-:W-:Y:S01]  /*02a0*/  @!P2 IMAD.MOV.U32 R5, RZ, RZ, 0xff ;  /* 0x000000ffff05a424 */ /* 0x000fe200078e00ff */
[----:B------:R-:W2:Y:S02]  /*02b0*/  @!P2 LDS R10, [UR20+0x38] ;  /* 0x00003814ff0aa984 */ /* 0x000ea40008000800 */
[----:B-1----:R-:W-:Y:S02]  /*02c0*/  LOP3.LUT R3, R3, 0xff000000, R4, 0xb8, !PT ;  /* 0xff00000003037812 */ /* 0x002fe400078eb804 */
[----:B--2---:R-:W-:-:S03]  /*02d0*/  @!P2 LOP3.LUT R4, R10, 0xff, R5, 0xb8, !PT ;  /* 0x000000ff0a04a812 */ /* 0x004fc600078eb805 */
[----:B------:R1:W-:Y:S04]  /*02e0*/  STS [UR20+0x34], R3 ;  /* 0x00003403ff007988 */ /* 0x0003e80008000814 */
[----:B------:R1:W-:Y:S02]  /*02f0*/  @!P2 STS [UR20+0x38], R4 ;  /* 0x00003804ff00a988 */ /* 0x0003e40008000814 */
.L_x_3:
[----:B------:R-:W-:Y:S05]  /*0300*/  BSYNC B0 ;  /* 0x0000000000007941 */ /* 0x000fea0003800000 */
.L_x_2:
[----:B------:R-:W-:Y:S04]  /*0310*/  BSSY B0, `(.L_x_4) ;  /* 0x000000a000007945 */ /* 0x000fe80003800000 */
[----:B------:R-:W-:Y:S05]  /*0320*/  @P2 BRA `(.L_x_5) ;  /* 0x0000000000202947 */ /* 0x000fea0003800000 */
[----:B-12---:R-:W1:Y:S01]  /*0330*/  LDS R3, [UR20+0x1c] ;  /* 0x00001c14ff037984 */ /* 0x006e620008000800 */
[----:B------:R-:W2:Y:S03]  /*0340*/  LDC.64 R4, c[0x0][0x238] ;  /* 0x00008e00ff047b82 */ /* 0x000ea60000000a00 */
[----:B------:R3:W-:Y:S01]  /*0350*/  STS [UR20+0x24], R8 ;  /* 0x00002408ff007988 */ /* 0x0007e20008000814 */
[--C-:B--2---:R-:W-:Y:S02]  /*0360*/  SHF.R.U32.HI R10, RZ, 0x4, R5.reuse ;  /* 0x00000004ff0a7819 */ /* 0x104fe40000011605 */
[----:B------:R-:W-:-:S05]  /*0370*/  SHF.R.U64 R4, R4, 0x4, R5 ;  /* 0x0000000404047819 */ /* 0x000fca0000001205 */
[----:B------:R3:W-:Y:S01]  /*0380*/  STS [UR20+0xc], R4 ;  /* 0x00000c04ff007988 */ /* 0x0007e20008000814 */
[----:B-1----:R-:W-:-:S05]  /*0390*/  LOP3.LUT R3, R3, 0xf, R10, 0xb8, !PT ;  /* 0x0000000f03037812 */ /* 0x002fca00078eb80a */
[----:B------:R3:W-:Y:S02]  /*03a0*/  STS [UR20+0x1c], R3 ;  /* 0x00001c03ff007988 */ /* 0x0007e40008000814 */
.L_x_5:
[----:B------:R-:W-:Y:S05]  /*03b0*/  BSYNC B0 ;  /* 0x0000000000007941 */ /* 0x000fea0003800000 */
.L_x_4:
[----:B------:R-:W-:Y:S04]  /*03c0*/  BSSY B1, `(.L_x_6) ;  /* 0x000001d000017945 */ /* 0x000fe80003800000 */
[----:B------:R-:W-:Y:S04]  /*03d0*/  BSSY B0, `(.L_x_7) ;  /* 0x0000018000007945 */ /* 0x000fe80003800000 */
[----:B------:R-:W-:Y:S05]  /*03e0*/  @P2 BRA `(.L_x_8) ;  /* 0x00000000001c2947 */ /* 0x000fea0003800000 */
[----:B-123--:R-:W1:Y:S02]  /*03f0*/  LDS R3, [UR20+0x34] ;  /* 0x00003414ff037984 */ /* 0x00ee640008000800 */
[----:B-1----:R-:W-:-:S05]  /*0400*/  LOP3.LUT R3, R3, 0x7, RZ, 0xb8, !PT ;  /* 0x0000000703037812 */ /* 0x002fca00078eb8ff */
[----:B------:R1:W-:Y:S01]  /*0410*/  STS [UR20+0x34], R3 ;  /* 0x00003403ff007988 */ /* 0x0003e20008000814 */
[----:B------:R-:W-:Y:S05]  /*0420*/  @P2 BRA `(.L_x_9) ;  /* 0x00000000001c2947 */ /* 0x000fea0003800000 */
[----:B-1----:R-:W1:Y:S02]  /*0430*/  LDS R3, [UR20+0x34] ;  /* 0x00003414ff037984 */ /* 0x002e640008000800 */
[----:B-1----:R-:W-:-:S05]  /*0440*/  LOP3.LUT R3, R3, 0x38, RZ, 0xb8, !PT ;  /* 0x0000003803037812 */ /* 0x002fca00078eb8ff */
[----:B------:R4:W-:Y:S02]  /*0450*/  STS [UR20+0x34], R3 ;  /* 0x00003403ff007988 */ /* 0x0009e40008000814 */
.L_x_8:
[----:B------:R-:W-:Y:S05]  /*0460*/  @P2 BRA `(.L_x_10) ;  /* 0x00000000001c2947 */ /* 0x000fea0003800000 */
[----:B-1234-:R-:W1:Y:S02]  /*0470*/  LDS R3, [UR20+0x8] ;  /* 0x00000814ff037984 */ /* 0x01ee640008000800 */
[----:B-1----:R-:W-:-:S05]  /*0480*/  LOP3.LUT R3, R3, 0x780, RZ, 0xb8, !PT ;  /* 0x0000078003037812 */ /* 0x002fca00078eb8ff */
[----:B------:R2:W-:Y:S02]  /*0490*/  STS [UR20+0x8], R3 ;  /* 0x00000803ff007988 */ /* 0x0005e40008000814 */
.L_x_9:
[----:B------:R-:W-:Y:S05]  /*04a0*/  @P2 BRA `(.L_x_11) ;  /* 0x0000000000282947 */ /* 0x000fea0003800000 */
[----:B-12---:R-:W1:Y:S02]  /*04b0*/  LDS R3, [UR20+0x8] ;  /* 0x00000814ff037984 */ /* 0x006e640008000800 */
[----:B-1----:R-:W-:-:S05]  /*04c0*/  LOP3.LUT R3, R3, 0x1800, RZ, 0xb8, !PT ;  /* 0x0000180003037812 */ /* 0x002fca00078eb8ff */
[----:B------:R1:W-:Y:S02]  /*04d0*/  STS [UR20+0x8], R3 ;  /* 0x00000803ff007988 */ /* 0x0003e40008000814 */
.L_x_10:
[----:B------:R-:W-:Y:S05]  /*04e0*/  @P2 BREAK B0 ;  /* 0x0000000000002942 */ /* 0x000fea0003800000 */
[----:B------:R-:W-:Y:S05]  /*04f0*/  @P2 BRA `(.L_x_12) ;  /* 0x0000000000242947 */ /* 0x000fea0003800000 */
[----:B-1-3--:R-:W1:Y:S01]  /*0500*/  LDS R4, [UR20+0x8] ;  /* 0x00000814ff047984 */ /* 0x00ae620008000800 */
[----:B--2-4-:R-:W-:-:S05]  /*0510*/  IMAD.MOV.U32 R3, RZ, RZ, 0x6000 ;  /* 0x00006000ff037424 */ /* 0x014fca00078e00ff */
[----:B-1----:R-:W-:-:S04]  /*0520*/  LOP3.LUT R3, R4, 0x2000, R3, 0xd8, !PT ;  /* 0x0000200004037812 */ /* 0x002fc800078ed803 */
[----:B------:R-:W-:-:S05]  /*0530*/  LOP3.LUT R3, R3, 0x400000, RZ, 0xb8, !PT ;  /* 0x0040000003037812 */ /* 0x000fca00078eb8ff */
[----:B------:R3:W-:Y:S02]  /*0540*/  STS [UR20+0x8], R3 ;  /* 0x00000803ff007988 */ /* 0x0007e40008000814 */
.L_x_11:
[----:B------:R-:W-:Y:S05]  /*0550*/  BSYNC B0 ;  /* 0x0000000000007941 */ /* 0x000fea0003800000 */
.L_x_7:
[----:B-123--:R-:W1:Y:S02]  /*0560*/  @!P2 LDS R3, [UR20+0x8] ;  /* 0x00000814ff03a984 */ /* 0x00ee640008000800 */
[----:B-1----:R-:W-:-:S05]  /*0570*/  @!P2 LOP3.LUT R3, R3, 0x8000, RZ, 0xb8, !PT ;  /* 0x000080000303a812 */ /* 0x002fca00078eb8ff */
[----:B------:R1:W-:Y:S02]  /*0580*/  @!P2 STS [UR20+0x8], R3 ;  /* 0x00000803ff00a988 */ /* 0x0003e40008000814 */
.L_x_12:
[----:B------:R-:W-:Y:S05]  /*0590*/  BSYNC B1 ;  /* 0x0000000000017941 */ /* 0x000fea0003800000 */
.L_x_6:
[----:B------:R-:W-:Y:S05]  /*05a0*/  WARPSYNC.ALL ;  /* 0x0000000000007948 */ /* 0x000fea0003800000 */
[----:B------:R-:W-:Y:S05]  /*05b0*/  @P0 BRA `(.L_x_13) ;  /* 0x0000000000280947 */ /* 0x000fea0003800000 */
[----:B-1234-:R-:W1:Y:S01]  /*05c0*/  S2R R3, SR_LANEID ;  /* 0x0000000000037919 */ /* 0x01ee620000000000 */
[----:B------:R-:W-:Y:S05]  /*05d0*/  WARPSYNC.ALL ;  /* 0x0000000000007948 */ /* 0x000fea0003800000 */
[----:B-1----:R-:W-:-:S05]  /*05e0*/  IMAD.SHL.U32 R3, R3, 0x4, RZ ;  /* 0x0000000403037824 */ /* 0x002fca00078e00ff */
[----:B------:R-:W1:Y:S01]  /*05f0*/  LDS R9, [R3+UR20] ;  /* 0x0000001403097984 */ /* 0x000e620008000800 */
[----:B------:R-:W-:-:S05]  /*0600*/  IADD3 R4, P1, R3, UR22, RZ ;  /* 0x0000001603047c10 */ /* 0x000fca000ff3e0ff */
[----:B------:R-:W-:-:S05]  /*0610*/  IMAD.X R5, RZ, RZ, UR23, P1 ;  /* 0x00000017ff057e24 */ /* 0x000fca00088e06ff */
[----:B-1----:R1:W5:Y:S01]  /*0620*/  ATOMG.E.EXCH.STRONG.GPU PT, RZ, [R4], R9 ;  /* 0x0000000904ff73a8 */ /* 0x00236200041ee100 */
[----:B------:R-:W-:-:S04]  /*0630*/  DEPBAR {5,4,3,2,1,0} ;  /* 0x0000003f0000791a */ /* 0x000fc80000000000 */
[----:B------:R1:W-:Y:S01]  /*0640*/  UTMACCTL.IV [UR22] ;  /* 0x00000000160079b9 */ /* 0x0003e20008000000 */
[----:B------:R-:W-:Y:S01]  /*0650*/  NOP ;  /* 0x0000000000007918 */ /* 0x000fe20000000000 */
.L_x_13:
[----:B------:R-:W-:Y:S05]  /*0660*/  @P0 BRA `(.L_x_14) ;  /* 0x00000000000c0947 */ /* 0x000fea0003800000 */
[----:B------:R0:W-:Y:S01]  /*0670*/  UTMACMDFLUSH ;  /* 0x00000000000079b7 */ /* 0x0001e20000000000 */
[----:B------:R-:W-:Y:S05]  /*0680*/  @P0 BRA `(.L_x_14) ;  /* 0x0000000000040947 */ /* 0x000fea0003800000 */
[----:B------:R-:W-:-:S04]  /*0690*/  DEPBAR.LE SB0, 0x0 ;  /* 0x000080000000791a */ /* 0x000fc80000000000 */
.L_x_14:
[----:B------:R-:W-:Y:S05]  /*06a0*/  WARPSYNC.ALL ;  /* 0x0000000000007948 */ /* 0x000fea0003800000 */
[----:B-----5:R-:W-:Y:S06]  /*06b0*/  BAR.SYNC.DEFER_BLOCKING 0x0 ;  /* 0x0000000000007b1d */ /* 0x020fec0000010000 */
[----:B------:R-:W-:Y:S02]  /*06c0*/  BSSY B1, `(.L_x_15) ;  /* 0x000000b000017945 */ /* 0x000fe40003800000 */
[----:B------:R-:W-:Y:S06]  /*06d0*/  BAR.SYNC.DEFER_BLOCKING 0x0 ;  /* 0x0000000000007b1d */ /* 0x000fec0000010000 */
[----:B------:R1:W-:Y:S01]  /*06e0*/  @!P0 STS [R0], RZ ;  /* 0x000000ff00008388 */ /* 0x0003e20000000800 */
[----:B------:R-:W-:Y:S01]  /*06f0*/  NOP ;  /* 0x0000000000007918 */ /* 0x000fe20000000000 */
[----:B------:R-:W-:Y:S05]  /*0700*/  @P2 BRA `(.L_x_16) ;  /* 0x0000000000182947 */ /* 0x000fea0003800000 */
[----:B-1234-:R-:W1:Y:S01]  /*0710*/  LDS R3, [UR20+0x8] ;  /* 0x00000814ff037984 */ /* 0x01ee620008000800 */
[----:B------:R-:W2:Y:S01]  /*0720*/  LDC.64 R10, c[0x0][0x218] ;  /* 0x00008600ff0a7b82 */ /* 0x000ea20000000a00 */
[----:B------:R-:W-:Y:S02]  /*0730*/  IMAD.MOV.U32 R4, RZ, RZ, 0x70 ;  /* 0x00000070ff047424 */ /* 0x000fe400078e00ff */
[----:B--2---:R2:W-:Y:S03]  /*0740*/  STS.64 [UR20], R10 ;  /* 0x0000000aff007988 */ /* 0x0045e60008000a14 */
[----:B-1----:R-:W-:-:S05]  /*0750*/  LOP3.LUT R3, R3, 0x10, R4, 0xd8, !PT ;  /* 0x0000001003037812 */ /* 0x002fca00078ed804 */
[----:B------:R2:W-:Y:S02]  /*0760*/  STS [UR20+0x8], R3 ;  /* 0x00000803ff007988 */ /* 0x0005e40008000814 */
.L_x_16:
[----:B-1----:R-:W-:Y:S05]  /*0770*/  BSYNC B1 ;  /* 0x0000000000017941 */ /* 0x002fea0003800000 */
.L_x_15:
[----:B------:R-:W-:Y:S04]  /*0780*/  BSSY B2, `(.L_x_17) ;  /* 0x000000f000027945 */ /* 0x000fe80003800000 */
[----:B------:R-:W-:Y:S04]  /*0790*/  BSSY B1, `(.L_x_18) ;  /* 0x000000c000017945 */ /* 0x000fe80003800000 */
[----:B------:R-:W-:Y:S05]  /*07a0*/  @P2 BRA `(.L_x_19) ;  /* 0x0000000000282947 */ /* 0x000fea0003800000 */
[----:B--234-:R-:W1:Y:S01]  /*07b0*/  LDS R3, [UR20+0x34] ;  /* 0x00003414ff037984 */ /* 0x01ce620008000800 */
[----:B------:R-:W-:Y:S01]  /*07c0*/  IMAD.MOV.U32 R4, RZ, RZ, 0x1f000000 ;  /* 0x1f000000ff047424 */ /* 0x000fe200078e00ff */
[----:B------:R-:W-:Y:S05]  /*07d0*/  @P2 BREAK B1 ;  /* 0x0000000000012942 */ /* 0x000fea0003800000 */
[----:B-1----:R-:W-:-:S05]  /*07e0*/  LOP3.LUT R3, R3, 0xff000000, R4, 0xb8, !PT ;  /* 0xff00000003037812 */ /* 0x002fca00078eb804 */
[----:B------:R1:W-:Y:S01]  /*07f0*/  STS [UR20+0x34], R3 ;  /* 0x00003403ff007988 */ /* 0x0003e20008000814 */
[----:B------:R-:W-:Y:S05]  /*0800*/  @P2 BRA `(.L_x_20) ;  /* 0x0000000000182947 */ /* 0x000fea0003800000 */
[----:B-1----:R-:W1:Y:S01]  /*0810*/  LDS R3, [UR20+0x38] ;  /* 0x00003814ff037984 */ /* 0x002e620008000800 */
[----:B------:R-:W-:-:S05]  /*0820*/  IMAD.MOV.U32 R4, RZ, RZ, 0xff ;  /* 0x000000ffff047424 */ /* 0x000fca00078e00ff */
[----:B-1----:R-:W-:-:S05]  /*0830*/  LOP3.LUT R3, R3, 0xff, R4, 0xb8, !PT ;  /* 0x000000ff03037812 */ /* 0x002fca00078eb804 */
[----:B------:R1:W-:Y:S02]  /*0840*/  STS [UR20+0x38], R3 ;  /* 0x00003803ff007988 */ /* 0x0003e40008000814 */
.L_x_19:
[----:B------:R-:W-:Y:S05]  /*0850*/  BSYNC B1 ;  /* 0x0000000000017941 */ /* 0x000fea0003800000 */
.L_x_18:
[----:B------:R1:W-:Y:S02]  /*0860*/  @!P2 STS [UR20+0x20], R6 ;  /* 0x00002006ff00a988 */ /* 0x0003e40008000814 */
.L_x_20:
[----:B------:R-:W-:Y:S05]  /*0870*/  BSYNC B2 ;  /* 0x0000000000027941 */ /* 0x000fea0003800000 */
.L_x_17:
[----:B------:R-:W-:Y:S05]  /*0880*/  WARPSYNC.ALL ;  /* 0x0000000000007948 */ /* 0x000fea0003800000 */
[----:B-1234-:R-:W1:Y:S01]  /*0890*/  LDC R3, c[0x0][0x22c] ;  /* 0x00008b00ff037b82 */ /* 0x01ee620000000800 */
[----:B------:R-:W-:Y:S01]  /*08a0*/  BSSY B2, `(.L_x_21) ;  /* 0x000000b000027945 */ /* 0x000fe20003800000 */
[----:B-1----:R-:W-:-:S03]  /*08b0*/  VIADD R3, R3, 0xffffffff ;  /* 0xffffffff03037836 */ /* 0x002fc60000000000 */
[----:B------:R-:W-:Y:S05]  /*08c0*/  @P2 BRA `(.L_x_22) ;  /* 0x0000000000202947 */ /* 0x000fea0003800000 */
[----:B------:R-:W1:Y:S01]  /*08d0*/  LDS R4, [UR20+0x1c] ;  /* 0x00001c14ff047984 */ /* 0x000e620008000800 */
[----:B------:R-:W2:Y:S03]  /*08e0*/  LDC.64 R10, c[0x0][0x240] ;  /* 0x00009000ff0a7b82 */ /* 0x000ea60000000a00 */
[----:B------:R3:W-:Y:S01]  /*08f0*/  STS [UR20+0x24], R3 ;  /* 0x00002403ff007988 */ /* 0x0007e20008000814 */
[--C-:B--2---:R-:W-:Y:S02]  /*0900*/  SHF.R.U32.HI R9, RZ, 0x4, R11.reuse ;  /* 0x00000004ff097819 */ /* 0x104fe4000001160b */
[----:B------:R-:W-:-:S05]  /*0910*/  SHF.R.U64 R5, R10, 0x4, R11 ;  /* 0x000000040a057819 */ /* 0x000fca000000120b */
[----:B------:R3:W-:Y:S01]  /*0920*/  STS [UR20+0xc], R5 ;  /* 0x00000c05ff007988 */ /* 0x0007e20008000814 */
[----:B-1----:R-:W-:-:S05]  /*0930*/  LOP3.LUT R4, R4, 0xf, R9, 0xb8, !PT ;  /* 0x0000000f04047812 */ /* 0x002fca00078eb809 */
[----:B------:R3:W-:Y:S02]  /*0940*/  STS [UR20+0x1c], R4 ;  /* 0x00001c04ff007988 */ /* 0x0007e40008000814 */
.L_x_22:
[----:B------:R-:W-:Y:S05]  /*0950*/  BSYNC B2 ;  /* 0x0000000000027941 */ /* 0x000fea0003800000 */
.L_x_21:
[----:B------:R-:W-:Y:S04]  /*0960*/  BSSY B3, `(.L_x_23) ;  /* 0x000001d000037945 */ /* 0x000fe80003800000 */
[----:B------:R-:W-:Y:S04]  /*0970*/  BSSY B2, `(.L_x_24) ;  /* 0x0000018000027945 */ /* 0x000fe80003800000 */
[----:B------:R-:W-:Y:S05]  /*0980*/  @P2 BRA `(.L_x_25) ;  /* 0x00000000001c2947 */ /* 0x000fea0003800000 */
[----:B---3--:R-:W1:Y:S02]  /*0990*/  LDS R4, [UR20+0x34] ;  /* 0x00003414ff047984 */ /* 0x008e640008000800 */
[----:B-1----:R-:W-:-:S05]  /*09a0*/  LOP3.LUT R4, R4, 0x7, RZ, 0xb8, !PT ;  /* 0x0000000704047812 */ /* 0x002fca00078eb8ff */
[----:B------:R1:W-:Y:S01]  /*09b0*/  STS [UR20+0x34], R4 ;  /* 0x00003404ff007988 */ /* 0x0003e20008000814 */
[----:B------:R-:W-:Y:S05]  /*09c0*/  @P2 BRA `(.L_x_26) ;  /* 0x00000000001c2947 */ /* 0x000fea0003800000 */
[----:B-1----:R-:W1:Y:S02]  /*09d0*/  LDS R4, [UR20+0x34] ;  /* 0x00003414ff047984 */ /* 0x002e640008000800 */
[----:B-1----:R-:W-:-:S05]  /*09e0*/  LOP3.LUT R4, R4, 0x38, RZ, 0xb8, !PT ;  /* 0x0000003804047812 */ /* 0x002fca00078eb8ff */
[----:B------:R1:W-:Y:S02]  /*09f0*/  STS [UR20+0x34], R4 ;  /* 0x00003404ff007988 */ /* 0x0003e40008000814 */
.L_x_25:
[----:B------:R-:W-:Y:S05]  /*0a00*/  @P2 BRA `(.L_x_27) ;  /* 0x00000000001c2947 */ /* 0x000fea0003800000 */
[----:B-1-3--:R-:W1:Y:S02]  /*0a10*/  LDS R4, [UR20+0x8] ;  /* 0x00000814ff047984 */ /* 0x00ae640008000800 */
[----:B-1----:R-:W-:-:S05]  /*0a20*/  LOP3.LUT R4, R4, 0x780, RZ, 0xb8, !PT ;  /* 0x0000078004047812 */ /* 0x002fca00078eb8ff */
[----:B------:R2:W-:Y:S02]  /*0a30*/  STS [UR20+0x8], R4 ;  /* 0x00000804ff007988 */ /* 0x0005e40008000814 */
.L_x_26:
[----:B------:R-:W-:Y:S05]  /*0a40*/  @P2 BRA `(.L_x_28) ;  /* 0x0000000000282947 */ /* 0x000fea0003800000 */
[----:B-12---:R-:W1:Y:S02]  /*0a50*/  LDS R4, [UR20+0x8] ;  /* 0x00000814ff047984 */ /* 0x006e640008000800 */
[----:B-1----:R-:W-:-:S05]  /*0a60*/  LOP3.LUT R4, R4, 0x1800, RZ, 0xb8, !PT ;  /* 0x0000180004047812 */ /* 0x002fca00078eb8ff */
[----:B------:R2:W-:Y:S02]  /*0a70*/  STS [UR20+0x8], R4 ;  /* 0x00000804ff007988 */ /* 0x0005e40008000814 */
.L_x_27:
[----:B------:R-:W-:Y:S05]  /*0a80*/  @P2 BREAK B2 ;  /* 0x0000000000022942 */ /* 0x000fea0003800000 */
[----:B------:R-:W-:Y:S05]  /*0a90*/  @P2 BRA `(.L_x_29) ;  /* 0x0000000000242947 */ /* 0x000fea0003800000 */
[----:B-123--:R-:W1:Y:S01]  /*0aa0*/  LDS R4, [UR20+0x8] ;  /* 0x00000814ff047984 */ /* 0x00ee620008000800 */
[----:B------:R-:W-:-:S05]  /*0ab0*/  IMAD.MOV.U32 R5, RZ, RZ, 0x6000 ;  /* 0x00006000ff057424 */ /* 0x000fca00078e00ff */
[----:B-1----:R-:W-:-:S04]  /*0ac0*/  LOP3.LUT R4, R4, 0x2000, R5, 0xd8, !PT ;  /* 0x0000200004047812 */ /* 0x002fc800078ed805 */
[----:B------:R-:W-:-:S05]  /*0ad0*/  LOP3.LUT R4, R4, 0x400000, RZ, 0xb8, !PT ;  /* 0x0040000004047812 */ /* 0x000fca00078eb8ff */
[----:B------:R3:W-:Y:S02]  /*0ae0*/  STS [UR20+0x8], R4 ;  /* 0x00000804ff007988 */ /* 0x0007e40008000814 */
.L_x_28:
[----:B------:R-:W-:Y:S05]  /*0af0*/  BSYNC B2 ;  /* 0x0000000000027941 */ /* 0x000fea0003800000 */
.L_x_24:
[----:B-123--:R-:W1:Y:S02]  /*0b00*/  @!P2 LDS R4, [UR20+0x8] ;  /* 0x00000814ff04a984 */ /* 0x00ee640008000800 */
[----:B-1----:R-:W-:-:S05]  /*0b10*/  @!P2 LOP3.LUT R4, R4, 0x8000, RZ, 0xb8, !PT ;  /* 0x000080000404a812 */ /* 0x002fca00078eb8ff */
[----:B------:R4:W-:Y:S02]  /*0b20*/  @!P2 STS [UR20+0x8], R4 ;  /* 0x00000804ff00a988 */ /* 0x0009e40008000814 */
.L_x_29:
[----:B------:R-:W-:Y:S05]  /*0b30*/  BSYNC B3 ;  /* 0x0000000000037941 */ /* 0x000fea0003800000 */
.L_x_23:
[----:B------:R-:W-:Y:S05]  /*0b40*/  WARPSYNC.ALL ;  /* 0x0000000000007948 */ /* 0x000fea0003800000 */
[----:B------:R-:W-:-:S04]  /*0b50*/  UIADD3 UR25, UR5, 0x80, URZ ;  /* 0x0000008005197890 */ /* 0x000fc8000fffe03f */
[----:B------:R-:W-:-:S04]  /*0b60*/  UIADD3 UR24, UP0, UR25, UR26, URZ ;  /* 0x0000001a19187290 */ /* 0x000fc8000ff1e03f */
[----:B------:R-:W-:Y:S01]  /*0b70*/  ULEA.HI.X.SX32 UR25, UR25, UR27, 0x1, UP0 ;  /* 0x0000001b19197291 */ /* 0x000fe200080f0e3f */
[----:B------:R-:W-:Y:S11]  /*0b80*/  @P0 BRA `(.L_x_30) ;  /* 0x0000000000280947 */ /* 0x000ff60003800000 */
        /* <DEDUP_REMOVED lines=10> */
.L_x_30:
[----:B------:R-:W-:Y:S05]  /*0c30*/  @P0 BRA `(.L_x_31) ;  /* 0x00000000000c0947 */ /* 0x000fea0003800000 */
[----:B------:R0:W-:Y:S01]  /*0c40*/  UTMACMDFLUSH ;  /* 0x00000000000079b7 */ /* 0x0001e20000000000 */
[----:B------:R-:W-:Y:S05]  /*0c50*/  @P0 BRA `(.L_x_31) ;  /* 0x0000000000040947 */ /* 0x000fea0003800000 */
[----:B------:R-:W-:-:S04]  /*0c60*/  DEPBAR.LE SB0, 0x0 ;  /* 0x000080000000791a */ /* 0x000fc80000000000 */
.L_x_31:
[----:B------:R-:W-:Y:S05]  /*0c70*/  WARPSYNC.ALL ;  /* 0x0000000000007948 */ /* 0x000fea0003800000 */
[----:B-----5:R-:W-:Y:S06]  /*0c80*/  BAR.SYNC.DEFER_BLOCKING 0x0 ;  /* 0x0000000000007b1d */ /* 0x020fec0000010000 */
[----:B------:R-:W-:Y:S02]  /*0c90*/  BSSY B3, `(.L_x_32) ;  /* 0x000000b000037945 */ /* 0x000fe40003800000 */
[----:B------:R-:W-:Y:S06]  /*0ca0*/  BAR.SYNC.DEFER_BLOCKING 0x0 ;  /* 0x0000000000007b1d */ /* 0x000fec0000010000 */
[----:B------:R1:W-:Y:S01]  /*0cb0*/  @!P0 STS [R0], RZ ;  /* 0x000000ff00008388 */ /* 0x0003e20000000800 */
[----:B------:R-:W-:Y:S01]  /*0cc0*/  NOP ;  /* 0x0000000000007918 */ /* 0x000fe20000000000 */
[----:B------:R-:W-:Y:S05]  /*0cd0*/  @P2 BRA `(.L_x_33) ;  /* 0x0000000000182947 */ /* 0x000fea0003800000 */
[----:B-1----:R-:W1:Y:S01]  /*0ce0*/  LDS R0, [UR20+0x8] ;  /* 0x00000814ff007984 */ /* 0x002e620008000800 */
[----:B------:R-:W5:Y:S01]  /*0cf0*/  LDC.64 R10, c[0x0][0x220] ;  /* 0x00008800ff0a7b82 */ /* 0x000f620000000a00 */
[----:B---3--:R-:W-:Y:S02]  /*0d00*/  IMAD.MOV.U32 R5, RZ, RZ, 0x70 ;  /* 0x00000070ff057424 */ /* 0x008fe400078e00ff */
[----:B-----5:R3:W-:Y:S03]  /*0d10*/  STS.64 [UR20], R10 ;  /* 0x0000000aff007988 */ /* 0x0207e60008000a14 */
[----:B-1----:R-:W-:-:S05]  /*0d20*/  LOP3.LUT R0, R0, 0x10, R5, 0xd8, !PT ;  /* 0x0000001000007812 */ /* 0x002fca00078ed805 */
[----:B------:R3:W-:Y:S02]  /*0d30*/  STS [UR20+0x8], R0 ;  /* 0x00000800ff007988 */ /* 0x0007e40008000814 */
.L_x_33:
[----:B-1----:R-:W-:Y:S05]  /*0d40*/  BSYNC B3 ;  /* 0x0000000000037941 */ /* 0x002fea0003800000 */
.L_x_32:
[----:B------:R-:W-:Y:S04]  /*0d50*/  BSSY B3, `(.L_x_34) ;  /* 0x0000033000037945 */ /* 0x000fe80003800000 */
[----:B------:R-:W-:Y:S04]  /*0d60*/  BSSY B4, `(.L_x_35) ;  /* 0x000002e000047945 */ /* 0x000fe80003800000 */
[----:B------:R-:W-:Y:S05]  /*0d70*/  @P2 BRA `(.L_x_36) ;  /* 0x0000000000242947 */ /* 0x000fea0003800000 */
[----:B---3--:R-:W1:Y:S01]  /*0d80*/  LDS R0, [UR20+0x34] ;  /* 0x00003414ff007984 */ /* 0x008e620008000800 */
[----:B------:R-:W-:-:S05]  /*0d90*/  IMAD.MOV.U32 R5, RZ, RZ, 0x7f000000 ;  /* 0x7f000000ff057424 */ /* 0x000fca00078e00ff */
[----:B-1----:R-:W-:-:S05]  /*0da0*/  LOP3.LUT R0, R0, 0xff000000, R5, 0xb8, !PT ;  /* 0xff00000000007812 */ /* 0x002fca00078eb805 */
[----:B------:R1:W-:Y:S01]  /*0db0*/  STS [UR20+0x34], R0 ;  /* 0x00003400ff007988 */ /* 0x0003e20008000814 */
[----:B------:R-:W-:Y:S05]  /*0dc0*/  @P2 BRA `(.L_x_37) ;  /* 0x0000000000182947 */ /* 0x000fea0003800000 */
[----:B-1----:R-:W1:Y:S01]  /*0dd0*/  LDS R0, [UR20+0x38] ;  /* 0x00003814ff007984 */ /* 0x002e620008000800 */
[----:B------:R-:W-:-:S05]  /*0de0*/  IMAD.MOV.U32 R5, RZ, RZ, 0xff ;  /* 0x000000ffff057424 */ /* 0x000fca00078e00ff */
[----:B-1----:R-:W-:-:S05]  /*0df0*/  LOP3.LUT R0, R0, 0xff, R5, 0xb8, !PT ;  /* 0x000000ff00007812 */ /* 0x002fca00078eb805 */
[----:B------:R1:W-:Y:S02]  /*0e00*/  STS [UR20+0x38], R0 ;  /* 0x00003800ff007988 */ /* 0x0003e40008000814 */
.L_x_36:
[----:B------:R-:W-:Y:S05]  /*0e10*/  @P2 BRA `(.L_x_38) ;  /* 0x00000000000c2947 */ /* 0x000fea0003800000 */
[----:B------:R1:W-:Y:S02]  /*0e20*/  STS [UR20+0x20], R3 ;  /* 0x00002003ff007988 */ /* 0x0003e40008000814 */
.L_x_37:
[----:B------:R-:W-:Y:S05]  /*0e30*/  @P2 BRA `(.L_x_39) ;  /* 0x0000000000242947 */ /* 0x000fea0003800000 */
[----:B------:R1:W-:Y:S02]  /*0e40*/  STS [UR20+0x24], R8 ;  /* 0x00002408ff007988 */ /* 0x0003e40008000814 */
.L_x_38:
[----:B------:R-:W-:Y:S05]  /*0e50*/  @P2 BRA `(.L_x_40) ;  /* 0x00000000002c2947 */ /* 0x000fea0003800000 */
[----:B-1-3--:R-:W1:Y:S01]  /*0e60*/  LDS R0, [UR20+0x1c] ;  /* 0x00001c14ff007984 */ /* 0x00ae620008000800 */
[----:B------:R-:W3:Y:S02]  /*0e70*/  LDC.64 R8, c[0x0][0x248] ;  /* 0x00009200ff087b82 */ /* 0x000ee40000000a00 */
[--C-:B---3--:R-:W-:Y:S02]  /*0e80*/  SHF.R.U32.HI R5, RZ, 0x4, R9.reuse ;  /* 0x00000004ff057819 */ /* 0x108fe40000011609 */
[----:B------:R-:W-:-:S05]  /*0e90*/  SHF.R.U64 R3, R8, 0x4, R9 ;  /* 0x0000000408037819 */ /* 0x000fca0000001209 */
[----:B------:R3:W-:Y:S01]  /*0ea0*/  STS [UR20+0xc], R3 ;  /* 0x00000c03ff007988 */ /* 0x0007e20008000814 */
[----:B-1----:R-:W-:-:S05]  /*0eb0*/  LOP3.LUT R0, R0, 0xf, R5, 0xb8, !PT ;  /* 0x0000000f00007812 */ /* 0x002fca00078eb805 */
[----:B------:R3:W-:Y:S02]  /*0ec0*/  STS [UR20+0x1c], R0 ;  /* 0x00001c00ff007988 */ /* 0x0007e40008000814 */
.L_x_39:
[----:B------:R-:W-:Y:S05]  /*0ed0*/  @P2 BRA `(.L_x_41) ;  /* 0x00000000001c2947 */ /* 0x000fea0003800000 */
[----:B-1-3--:R-:W1:Y:S02]  /*0ee0*/  LDS R0, [UR20+0x34] ;  /* 0x00003414ff007984 */ /* 0x00ae640008000800 */
[----:B-1----:R-:W-:-:S05]  /*0ef0*/  LOP3.LUT R0, R0, 0x7, RZ, 0xb8, !PT ;  /* 0x0000000700007812 */ /* 0x002fca00078eb8ff */
[----:B------:R1:W-:Y:S02]  /*0f00*/  STS [UR20+0x34], R0 ;  /* 0x00003400ff007988 */ /* 0x0003e40008000814 */
.L_x_40:
[----:B------:R-:W-:Y:S05]  /*0f10*/  @P2 BRA `(.L_x_42) ;  /* 0x00000000001c2947 */ /* 0x000fea0003800000 */
[----:B-1-3--:R-:W1:Y:S02]  /*0f20*/  LDS R0, [UR20+0x34] ;  /* 0x00003414ff007984 */ /* 0x00ae640008000800 */
[----:B-1----:R-:W-:-:S05]  /*0f30*/  LOP3.LUT R0, R0, 0x38, RZ, 0xb8, !PT ;  /* 0x0000003800007812 */ /* 0x002fca00078eb8ff */
[----:B------:R1:W-:Y:S02]  /*0f40*/  STS [UR20+0x34], R0 ;  /* 0x00003400ff007988 */ /* 0x0003e40008000814 */
.L_x_41:
[----:B------:R-:W-:Y:S05]  /*0f50*/  @P2 BRA `(.L_x_43) ;  /* 0x00000000001c2947 */ /* 0x000fea0003800000 */
[----:B-1-3--:R-:W1:Y:S02]  /*0f60*/  LDS R0, [UR20+0x8] ;  /* 0x00000814ff007984 */ /* 0x00ae640008000800 */
[----:B-1----:R-:W-:-:S05]  /*0f70*/  LOP3.LUT R0, R0, 0x780, RZ, 0xb8, !PT ;  /* 0x0000078000007812 */ /* 0x002fca00078eb8ff */
[----:B------:R1:W-:Y:S02]  /*0f80*/  STS [UR20+0x8], R0 ;  /* 0x00000800ff007988 */ /* 0x0003e40008000814 */
.L_x_42:
[----:B------:R-:W-:Y:S05]  /*0f90*/  @P2 BRA `(.L_x_44) ;  /* 0x0000000000282947 */ /* 0x000fea0003800000 */
[----:B-1-3--:R-:W1:Y:S02]  /*0fa0*/  LDS R0, [UR20+0x8] ;  /* 0x00000814ff007984 */ /* 0x00ae640008000800 */
[----:B-1----:R-:W-:-:S05]  /*0fb0*/  LOP3.LUT R0, R0, 0x1800, RZ, 0xb8, !PT ;  /* 0x0000180000007812 */ /* 0x002fca00078eb8ff */
[----:B------:R1:W-:Y:S02]  /*0fc0*/  STS [UR20+0x8], R0 ;  /* 0x00000800ff007988 */ /* 0x0003e40008000814 */
.L_x_43:
[----:B------:R-:W-:Y:S05]  /*0fd0*/  @P2 BREAK B4 ;  /* 0x0000000000042942 */ /* 0x000fea0003800000 */
[----:B------:R-:W-:Y:S05]  /*0fe0*/  @P2 BRA `(.L_x_45) ;  /* 0x0000000000242947 */ /* 0x000fea0003800000 */
[----:B-1-3--:R-:W1:Y:S01]  /*0ff0*/  LDS R0, [UR20+0x8] ;  /* 0x00000814ff007984 */ /* 0x00ae620008000800 */
[----:B------:R-:W-:-:S05]  /*1000*/  IMAD.MOV.U32 R3, RZ, RZ, 0x6000 ;  /* 0x00006000ff037424 */ /* 0x000fca00078e00ff */
[----:B-1----:R-:W-:-:S04]  /*1010*/  LOP3.LUT R0, R0, 0x6000, R3, 0xd8, !PT ;  /* 0x0000600000007812 */ /* 0x002fc800078ed803 */
[----:B------:R-:W-:-:S05]  /*1020*/  LOP3.LUT R0, R0, 0x400000, RZ, 0xb8, !PT ;  /* 0x0040000000007812 */ /* 0x000fca00078eb8ff */
[----:B------:R1:W-:Y:S02]  /*1030*/  STS [UR20+0x8], R0 ;  /* 0x00000800ff007988 */ /* 0x0003e40008000814 */
.L_x_44:
[----:B------:R-:W-:Y:S05]  /*1040*/  BSYNC B4 ;  /* 0x0000000000047941 */ /* 0x000fea0003800000 */
.L_x_35:
[----:B-1-3--:R-:W1:Y:S02]  /*1050*/  @!P2 LDS R0, [UR20+0x8] ;  /* 0x00000814ff00a984 */ /* 0x00ae640008000800 */
[----:B-1----:R-:W-:-:S05]  /*1060*/  @!P2 LOP3.LUT R0, R0, 0x8000, RZ, 0xb8, !PT ;  /* 0x000080000000a812 */ /* 0x002fca00078eb8ff */
[----:B------:R1:W-:Y:S02]  /*1070*/  @!P2 STS [UR20+0x8], R0 ;  /* 0x00000800ff00a988 */ /* 0x0003e40008000814 */
.L_x_45:
[----:B------:R-:W-:Y:S05]  /*1080*/  BSYNC B3 ;  /* 0x0000000000037941 */ /* 0x000fea0003800000 */
.L_x_34:
[----:B------:R-:W-:Y:S05]  /*1090*/  WARPSYNC.ALL ;  /* 0x0000000000007948 */ /* 0x000fea0003800000 */
[----:B------:R1:W-:Y:S01]  /*10a0*/  STL [R1], RZ ;  /* 0x000000ff01007387 */ /* 0x0003e20000100800 */
[----:B------:R-:W-:Y:S01]  /*10b0*/  UIADD3 UR5, UR5, 0x100, URZ ;  /* 0x0000010005057890 */ /* 0x000fe2000fffe03f */
[----:B------:R-:W-:Y:S02]  /*10c0*/  ISETP.GE.AND P1, PT, R12, 0x1, PT ;  /* 0x000000010c00780c */ /* 0x000fe40003f26270 */
[----:B------:R-:W-:Y:S01]  /*10d0*/  SHF.R.U32.HI R6, RZ, 0x5, R7 ;  /* 0x00000005ff067819 */ /* 0x000fe20000011607 */
[----:B------:R-:W-:-:S04]  /*10e0*/  UIADD3 UR26, UP0, UR5, UR26, URZ ;  /* 0x0000001a051a7290 */ /* 0x000fc8000ff1e03f */
[----:B------:R-:W-:Y:S01]  /*10f0*/  ULEA.HI.X.SX32 UR27, UR5, UR27, 0x1, UP0 ;  /* 0x0000001b051b7291 */ /* 0x000fe200080f0e3f */
[----:B-1----:R-:W-:Y:S11]  /*1100*/  @P0 BRA `(.L_x_46) ;  /* 0x0000000000280947 */ /* 0x002ff60003800000 */
[----:B---3--:R-:W1:Y:S01]  /*1110*/  S2R R0, SR_LANEID ;  /* 0x0000000000007919 */ /* 0x008e620000000000 */
[----:B------:R-:W-:Y:S05]  /*1120*/  WARPSYNC.ALL ;  /* 0x0000000000007948 */ /* 0x000fea0003800000 */
[----:B-1----:R-:W-:-:S05]  /*1130*/  IMAD.SHL.U32 R0, R0, 0x4, RZ ;  /* 0x0000000400007824 */ /* 0x002fca00078e00ff */
[----:B------:R-:W1:Y:S01]  /*1140*/  LDS R3, [R0+UR20] ;  /* 0x0000001400037984 */ /* 0x000e620008000800 */
[----:B--2-4-:R-:W-:-:S05]  /*1150*/  IADD3 R4, P3, R0, UR26, RZ ;  /* 0x0000001a00047c10 */ /* 0x014fca000ff7e0ff */
[----:B------:R-:W-:-:S05]  /*1160*/  IMAD.X R5, RZ, RZ, UR27, P3 ;  /* 0x0000001bff057e24 */ /* 0x000fca00098e06ff */
[----:B-1----:R1:W5:Y:S01]  /*1170*/  ATOMG.E.EXCH.STRONG.GPU PT, RZ, [R4], R3 ;  /* 0x0000000304ff73a8 */ /* 0x00236200041ee100 */
[----:B------:R-:W-:-:S04]  /*1180*/  DEPBAR {5,4,3,2,1,0} ;  /* 0x0000003f0000791a */ /* 0x000fc80000000000 */
[----:B------:R1:W-:Y:S01]  /*1190*/  UTMACCTL.IV [UR26] ;  /* 0x000000001a0079b9 */ /* 0x0003e20008000000 */
[----:B------:R-:W-:Y:S01]  /*11a0*/  NOP ;  /* 0x0000000000007918 */ /* 0x000fe20000000000 */
.L_x_46:
[----:B------:R-:W-:Y:S05]  /*11b0*/  @P0 BRA `(.L_x_47) ;  /* 0x00000000000c0947 */ /* 0x000fea0003800000 */
[----:B------:R0:W-:Y:S01]  /*11c0*/  UTMACMDFLUSH ;  /* 0x00000000000079b7 */ /* 0x0001e20000000000 */
[----:B------:R-:W-:Y:S05]  /*11d0*/  @P0 BRA `(.L_x_47) ;  /* 0x0000000000040947 */ /* 0x000fea0003800000 */
[----:B------:R-:W-:-:S04]  /*11e0*/  DEPBAR.LE SB0, 0x0 ;  /* 0x000080000000791a */ /* 0x000fc80000000000 */
.L_x_47:
[----:B------:R1:W-:Y:S01]  /*11f0*/  STL [R1+0x4], RZ ;  /* 0x000004ff01007387 */ /* 0x0003e20000100800 */
[----:B------:R-:W-:Y:S05]  /*1200*/  WARPSYNC.ALL ;  /* 0x0000000000007948 */ /* 0x000fea0003800000 */
[----:B------:R1:W-:Y:S01]  /*1210*/  STL [R1+0x8], RZ ;  /* 0x000008ff01007387 */ /* 0x0003e20000100800 */
[----:B-----5:R-:W-:Y:S01]  /*1220*/  VOTEU.ALL UP0, P2 ;  /* 0x00000000003f7886 */ /* 0x020fe20001000000 */
[----:B------:R-:W-:Y:S01]  /*1230*/  UMOV UR6, 0x1 ;  /* 0x0000000100067882 */ /* 0x000fe20000000000 */
[----:B------:R-:W-:Y:S01]  /*1240*/  VOTEU.ALL UP1, P2 ;  /* 0x00000000003f7886 */ /* 0x000fe20001020000 */
[----:B------:R1:W-:Y:S01]  /*1250*/  STL [R1+0xc], RZ ;  /* 0x00000cff01007387 */ /* 0x0003e20000100800 */
[----:B------:R-:W-:Y:S01]  /*1260*/  VOTEU.ALL UP2, P2 ;  /* 0x00000000003f7886 */ /* 0x000fe20001040000 */
[----:B------:R-:W-:-:S04]  /*1270*/  @!UP0 UIADD3 UR8, -UR6, 0x100000, URZ ;  /* 0x0010000006088890 */ /* 0x000fc8000fffe13f */
[----:B------:R-:W-:Y:S02]  /*1280*/  @!UP0 USHF.L.U32 UR9, UR8, 0xb, URZ ;  /* 0x0000000b08098899 */ /* 0x000fe4000800063f */
[----:B------:R-:W-:Y:S01]  /*1290*/  @!UP0 USHF.L.U32 UR8, UR8, 0x1, URZ ;  /* 0x0000000108088899 */ /* 0x000fe2000800063f */
[----:B------:R-:W-:Y:S01]  /*12a0*/  R2UR UR21, R6 ;  /* 0x00000000061572ca */ /* 0x000fe200000e0000 */
[----:B------:R1:W-:Y:S01]  /*12b0*/  STL [R1+0x10], RZ ;  /* 0x000010ff01007387 */ /* 0x0003e20000100800 */
[----:B------:R-:W-:-:S04]  /*12c0*/  @!UP0 UIADD3 UR12, -UR6, 0x100000, URZ ;  /* 0x00100000060c8890 */ /* 0x000fc8000fffe13f */
[----:B------:R-:W-:Y:S02]  /*12d0*/  @!UP0 USHF.L.U32 UR13, UR12, 0xb, URZ ;  /* 0x0000000b0c0d8899 */ /* 0x000fe4000800063f */
[----:B------:R-:W-:Y:S01]  /*12e0*/  @!UP0 USHF.L.U32 UR12, UR12, 0x1, URZ ;  /* 0x000000010c0c8899 */ /* 0x000fe2000800063f */
[----:B------:R-:W-:Y:S01]  /*12f0*/  CS2R R24, SRZ ;  /* 0x0000000000187805 */ /* 0x000fe2000001ff00 */
[----:B------:R-:W-:-:S04]  /*1300*/  @!UP0 UIADD3 UR6, -UR6, 0x100000, URZ ;  /* 0x0010000006068890 */ /* 0x000fc8000fffe13f */
[----:B------:R-:W-:Y:S02]  /*1310*/  @!UP0 USHF.L.U32 UR7, UR6, 0xb, URZ ;  /* 0x0000000b06078899 */ /* 0x000fe4000800063f */
[----:B------:R-:W-:Y:S01]  /*1320*/  @!UP0 USHF.L.U32 UR6, UR6, 0x1, URZ ;  /* 0x0000000106068899 */ /* 0x000fe2000800063f */
[----:B------:R1:W-:Y:S01]  /*1330*/  STL [R1+0x14], RZ ;  /* 0x000014ff01007387 */ /* 0x0003e20000100800 */
[----:B------:R-:W-:Y:S01]  /*1340*/  VOTEU.ALL UP0, P2 ;  /* 0x00000000003f7886 */ /* 0x000fe20001000000 */
[----:B------:R-:W-:Y:S01]  /*1350*/  USHF.L.U32 UR11, UR29, 0x8, URZ ;  /* 0x000000081d0b7899 */ /* 0x000fe2000800063f */
[----:B------:R-:W-:Y:S01]  /*1360*/  CS2R R26, SRZ ;  /* 0x00000000001a7805 */ /* 0x000fe2000001ff00 */
[----:B------:R1:W-:Y:S01]  /*1370*/  STL [R1+0x18], RZ ;  /* 0x000018ff01007387 */ /* 0x0003e20000100800 */
[----:B------:R-:W-:Y:S01]  /*1380*/  USHF.L.U32 UR15, UR28, 0x8, URZ ;  /* 0x000000081c0f7899 */ /* 0x000fe2000800063f */
[----:B------:R-:W-:Y:S02]  /*1390*/  CS2R R28, SRZ ;  /* 0x00000000001c7805 */ /* 0x000fe4000001ff00 */
[----:B------:R-:W-:Y:S01]  /*13a0*/  CS2R R30, SRZ ;  /* 0x00000000001e7805 */ /* 0x000fe2000001ff00 */
[----:B------:R1:W-:Y:S01]  /*13b0*/  STL [R1+0x1c], RZ ;  /* 0x00001cff01007387 */ /* 0x0003e20000100800 */
[----:B------:R-:W-:-:S02]  /*13c0*/  CS2R R32, SRZ ;  /* 0x0000000000207805 */ /* 0x000fc4000001ff00 */
[----:B------:R-:W-:Y:S02]  /*13d0*/  CS2R R34, SRZ ;  /* 0x0000000000227805 */ /* 0x000fe4000001ff00 */
[----:B------:R-:W-:Y:S01]  /*13e0*/  CS2R R36, SRZ ;  /* 0x0000000000247805 */ /* 0x000fe2000001ff00 */
[----:B------:R1:W-:Y:S01]  /*13f0*/  STL [R1+0x20], RZ ;  /* 0x000020ff01007387 */ /* 0x0003e20000100800 */
[----:B------:R-:W-:Y:S02]  /*1400*/  CS2R R38, SRZ ;  /* 0x0000000000267805 */ /* 0x000fe4000001ff00 */
        /* <DEDUP_REMOVED lines=74> */
[----:B------:R1:W-:Y:S04]  /*18b0*/  STL [R1+0x6c], RZ ;  /* 0x00006cff01007387 */ /* 0x0003e80000100800 */
        /* <DEDUP_REMOVED lines=42> */
[----:B------:R1:W-:Y:S01]  /*1b60*/  STL [R1+0x118], RZ ;  /* 0x000118ff01007387 */ /* 0x0003e20000100800 */
[----:B------:R-:W-:Y:S06]  /*1b70*/  BAR.SYNC.DEFER_BLOCKING 0x0 ;  /* 0x0000000000007b1d */ /* 0x000fec0000010000 */
[----:B------:R1:W-:Y:S04]  /*1b80*/  STL [R1+0x11c], RZ ;  /* 0x00011cff01007387 */ /* 0x0003e80000100800 */
[----:B------:R1:W-:Y:S04]  /*1b90*/  STL [R1+0x120], RZ ;  /* 0x000120ff01007387 */ /* 0x0003e80000100800 */
[----:B------:R1:W-:Y:S04]  /*1ba0*/  STL [R1+0x124], RZ ;  /* 0x000124ff01007387 */ /* 0x0003e80000100800 */
[----:B------:R1:W-:Y:S04]  /*1bb0*/  STL [R1+0x128], RZ ;  /* 0x000128ff01007387 */ /* 0x0003e80000100800 */
[----:B------:R1:W-:Y:S04]  /*1bc0*/  STL [R1+0x12c], RZ ;  /* 0x00012cff01007387 */ /* 0x0003e80000100800 */
[----:B------:R-:W2:Y:S02]  /*1bd0*/  FENCE.VIEW.ASYNC.S ;  /* 0x00000000000073c6 */ /* 0x000ea40000000000 */
[----:B--2---:R1:W2:Y:S02]  /*1be0*/  @!UP0 SYNCS.EXCH.64 URZ, [UR20+0xc000], UR8 ;  /* 0x00c00008143f85b2 */ /* 0x0042a40008000100 */
        /* <DEDUP_REMOVED lines=20> */
[----:B--2---:R-:W-:Y:S06]  /*1d30*/  BAR.SYNC.DEFER_BLOCKING 0x0 ;  /* 0x0000000000007b1d */ /* 0x004fec0000010000 */
[----:B------:R1:W-:Y:S04]  /*1d40*/  STL [R1+0x180], RZ ;  /* 0x000180ff01007387 */ /* 0x0003e80000100800 */
[----:B------:R1:W-:Y:S04]  /*1d50*/  STL [R1+0x184], RZ ;  /* 0x000184ff01007387 */ /* 0x0003e80000100800 */
[----:B------:R1:W-:Y:S04]  /*1d60*/  STL [R1+0x188], RZ ;  /* 0x000188ff01007387 */ /* 0x0003e80000100800 */
[----:B------:R1:W-:Y:S04]  /*1d70*/  STL [R1+0x18c], RZ ;  /* 0x00018cff01007387 */ /* 0x0003e80000100800 */
[----:B------:R1:W-:Y:S01]  /*1d80*/  STL [R1+0x190], RZ ;  /* 0x000190ff01007387 */ /* 0x0003e20000100800 */
[----:B------:R1:W2:Y:S03]  /*1d90*/  @!UP1 SYNCS.EXCH.64 URZ, [UR20+0xc008], UR12 ;  /* 0x00c0080c143f95b2 */ /* 0x0002a60008000100 */
        /* <DEDUP_REMOVED lines=28> */
[----:B------:R1:W-:Y:S01]  /*1f60*/  STL [R1+0x1fc], RZ ;  /* 0x0001fcff01007387 */ /* 0x0003e20000100800 */
[----:B------:R-:W-:Y:S05]  /*1f70*/  @!P1 BRA `(.L_x_48) ;  /* 0x0000001800689947 */ /* 0x000fea0003800000 */
[----:B------:R1:W-:Y:S01]  /*1f80*/  STL [R1], RZ ;  /* 0x000000ff01007387 */ /* 0x0003e20000100800 */
[----:B------:R-:W-:Y:S02]  /*1f90*/  CS2R R24, SRZ ;  /* 0x0000000000187805 */ /* 0x000fe4000001ff00 */
        /* <DEDUP_REMOVED lines=83> */
[----:B------:R-:W-:Y:S01]  /*24d0*/  CS2R R150, SRZ ;  /* 0x0000000000967805 */ /* 0x000fe2000001ff00 */
[----:B------:R-:W-:Y:S01]  /*24e0*/  UMOV UR5, URZ ;  /* 0x0000003f00057c82 */ /* 0x000fe20008000000 */
[----:B------:R-:W-:Y:S01]  /*24f0*/  UMOV UR14, URZ ;  /* 0x0000003f000e7c82 */ /* 0x000fe20008000000 */
        /* <DEDUP_REMOVED lines=105> */
[----:B------:R1:W-:Y:S02]  /*2b90*/  STL [R1+0x1fc], RZ ;  /* 0x0001fcff01007387 */ /* 0x0003e40000100800 */
.L_x_50:
[----:B--2---:R-:W-:Y:S01]  /*2ba0*/  BAR.SYNC.DEFER_BLOCKING 0x0 ;  /* 0x0000000000007b1d */ /* 0x004fe20000010000 */
[----:B------:R-:W-:Y:S01]  /*2bb0*/  ULEA UR18, UR5, UR20, 0x3 ;  /* 0x0000001405127291 */ /* 0x000fe2000f8e183f */
[----:B---3--:R-:W-:Y:S01]  /*2bc0*/  @!P2 IMAD.MOV.U32 R0, RZ, RZ, 0x4000 ;  /* 0x00004000ff00a424 */ /* 0x008fe200078e00ff */
[----:B------:R-:W-:Y:S01]  /*2bd0*/  ELECT P0, URZ, PT ;  /* 0x00000000003f782f */ /* 0x000fe20003800000 */
[----:B-1----:R-:W-:-:S03]  /*2be0*/  ULEA UR12, UR5, UR20, 0xd ;  /* 0x00000014050c7291 */ /* 0x002fc6000f8e683f */
[----:B------:R-:W-:Y:S02]  /*2bf0*/  ISETP.LT.U32.AND P0, PT, R2, 0x20, P0 ;  /* 0x000000200200780c */ /* 0x000fe40000701070 */
[----:B------:R-:W-:Y:S01]  /*2c00*/  ELECT P1, URZ, PT ;  /* 0x00000000003f782f */ /* 0x000fe20003820000 */
[----:B------:R-:W-:-:S03]  /*2c10*/  UIADD3 UR8, UR12, 0x6000, URZ ;  /* 0x000060000c087890 */ /* 0x000fc6000fffe03f */
[----:B------:R-:W-:Y:S01]  /*2c20*/  ISETP.LT.U32.AND P1, PT, R2, 0x20, P1 ;  /* 0x000000200200780c */ /* 0x000fe20000f21070 */
[----:B------:R-:W-:-:S06]  /*2c30*/  UMOV UR10, UR14 ;  /* 0x0000000e000a7c82 */ /* 0x000fcc0008000000 */
[----:B------:R-:W-:Y:S01]  /*2c40*/  VOTEU.ANY UP0, P0 ;  /* 0x00000000003f7886 */ /* 0x000fe20000000100 */
[----:B------:R-:W-:Y:S01]  /*2c50*/  VOTEU.ANY UP2, P0 ;  /* 0x00000000003f7886 */ /* 0x000fe20000040100 */
[----:B------:R1:W-:Y:S01]  /*2c60*/  @!P2 SYNCS.ARRIVE.TRANS64 RZ, [UR18+0xc000], R0 ;  /* 0x00c00000ffffa9a7 */ /* 0x0003e20008000012 */
[----:B------:R2:W-:Y:S06]  /*2c70*/  MEMBAR.ALL.CTA ;  /* 0x0000000000007992 */ /* 0x0005ec0000008000 */
[----:B--2---:R-:W2:Y:S01]  /*2c80*/  FENCE.VIEW.ASYNC.S ;  /* 0x00000000000073c6 */ /* 0x004ea20000000000 */
[----:B------:R-:W-:Y:S01]  /*2c90*/  @UP0 UIADD3 UR13, UR18, 0xc000, URZ ;  /* 0x0000c000120d0890 */ /* 0x000fe2000fffe03f */
[----:B------:R-:W-:Y:S01]  /*2ca0*/  @UP0 UMOV UR6, UR22 ;  /* 0x0000001600060c82 */ /* 0x000fe20008000000 */
[----:B------:R-:W-:Y:S01]  /*2cb0*/  @UP0 UMOV UR7, UR23 ;  /* 0x0000001700070c82 */ /* 0x000fe20008000000 */
[----:B--2---:R-:W-:Y:S01]  /*2cc0*/  VOTEU.ANY UP1, P1 ;  /* 0x00000000003f7886 */ /* 0x004fe20000820100 */
[----:B------:R-:W-:Y:S01]  /*2cd0*/  VOTEU.ANY UP3, P1 ;  /* 0x00000000003f7886 */ /* 0x000fe20000860100 */
[----:B-1----:R-:W-:-:S03]  /*2ce0*/  IMAD.U32 R0, RZ, RZ, UR4 ;  /* 0x00000004ff007e24 */ /* 0x002fc6000f8e00ff */
[----:B------:R-:W-:Y:S01]  /*2cf0*/  @UP1 UIADD3 UR9, UR18, 0xc000, URZ ;  /* 0x0000c00012091890 */ /* 0x000fe2000fffe03f */
[----:B------:R-:W-:Y:S01]  /*2d00*/  @UP1 UMOV UR16, UR24 ;  /* 0x0000001800101c82 */ /* 0x000fe20008000000 */
[----:B------:R-:W-:Y:S01]  /*2d10*/  @UP1 UMOV UR17, UR25 ;  /* 0x0000001900111c82 */ /* 0x000fe20008000000 */
[----:B------:R-:W-:Y:S01]  /*2d20*/  SHF.L.U32 R0, R0, 0x1f, RZ ;  /* 0x0000001f00007819 */ /* 0x000fe200000006ff */
[----:B------:R-:W-:Y:S06]  /*2d30*/  BAR.SYNC.DEFER_BLOCKING 0x0 ;  /* 0x0000000000007b1d */ /* 0x000fec0000010000 */
[----:B------:R1:W-:Y:S02]  /*2d40*/  @UP2 UTMALDG.2D [UR12], [UR6] ;  /* 0x0000000c060025b4 */ /* 0x0003e40008008000 */
[----:B------:R-:W-:Y:S06]  /*2d50*/  BAR.SYNC.DEFER_BLOCKING 0x0 ;  /* 0x0000000000007b1d */ /* 0x000fec0000010000 */
[----:B------:R1:W-:Y:S02]  /*2d60*/  @UP3 UTMALDG.2D [UR8], [UR16] ;  /* 0x00000008100035b4 */ /* 0x0003e40008008000 */
[----:B------:R-:W-:Y:S06]  /*2d70*/  BAR.SYNC.DEFER_BLOCKING 0x0 ;  /* 0x0000000000007b1d */ /* 0x000fec0000010000 */
[----:B------:R-:W2:Y:S02]  /*2d80*/  SYNCS.PHASECHK.TRANS64.TRYWAIT P0, [UR18+0xc000], R0 ;  /* 0x00c00000ff0075a7 */ /* 0x000ea40008000152 */
[----:B-12---:R-:W-:Y:S05]  /*2d90*/  @!P0 BRA `(.L_x_49) ;  /* 0x0000002400a88947 */ /* 0x006fea0003800000 */
.L_x_51:
[----:B------:R-:W-:Y:S01]  /*2da0*/  STL.64 [R1+0x268], R150 ;  /* 0x0002689601007387 */ /* 0x000fe20000100a00 */
[----:B------:R-:W-:Y:S01]  /*2db0*/  USHF.L.U32 UR6, UR21, 0x5, URZ ;  /* 0x0000000515067899 */ /* 0x000fe2000800063f */
[----:B------:R-:W1:Y:S02]  /*2dc0*/  LDC R0, c[0x0][0x230] ;  /* 0x00008c00ff007b82 */ /* 0x000e640000000800 */
[----:B------:R-:W-:Y:S04]  /*2dd0*/  STL.64 [R1+0x260], R148 ;  /* 0x0002609401007387 */ /* 0x000fe80000100a00 */
        /* <DEDUP_REMOVED lines=11> */
[----:B------:R2:W-:Y:S04]  /*2e90*/  STL.64 [R1+0x200], R124 ;  /* 0x0002007c01007387 */ /* 0x0005e80000100a00 */
[----:B--2---:R-:W2:Y:S04]  /*2ea0*/  LDL.LU.64 R124, [R1] ;  /* 0x00000000017c7983 */ /* 0x004ea80000300a00 */
[----:B------:R-:W2:Y:S04]  /*2eb0*/  LDL.LU.64 R126, [R1+0x8] ;  /* 0x00000800017e7983 */ /* 0x000ea80000300a00 */
        /* <DEDUP_REMOVED lines=61> */
[----:B------:R-:W2:Y:S01]  /*3290*/  LDL.LU.64 R250, [R1+0x1f8] ;  /* 0x0001f80001fa7983 */ /* 0x000ea20000300a00 */
[----:B------:R-:W-:-:S02]  /*32a0*/  ULOP3.LUT UR6, UR6, 0x80, URZ, 0xc0, !UPT ;  /* 0x0000008006067892 */ /* 0x000fc4000f8ec03f */
[----:B------:R-:W-:Y:S02]  /*32b0*/  USHF.R.U32.HI UR18, URZ, 0x4, UR8 ;  /* 0x000000043f127899 */ /* 0x000fe40008011608 */
[----:B------:R-:W-:Y:S02]  /*32c0*/  ULEA.HI UR6, UR12, UR6, URZ, 0x1c ;  /* 0x000000060c067291 */ /* 0x000fe4000f8fe03f */
[----:B------:R-:W-:Y:S02]  /*32d0*/  USGXT.U32 UR18, UR18, 0xe ;  /* 0x0000000e1212789a */ /* 0x000fe40008000000 */
[----:B------:R-:W-:Y:S01]  /*32e0*/  ULOP3.LUT UR6, UR6, 0x3fff, URZ, 0xc0, !UPT ;  /* 0x00003fff06067892 */ /* 0x000fe2000f8ec03f */
[----:B------:R-:W-:Y:S01]  /*32f0*/  UMOV UR19, 0xc0000010 ;  /* 0xc000001000137882 */ /* 0x000fe20000000000 */
[----:B------:R-:W-:-:S05]  /*3300*/  UMOV UR17, 0xc0000010 ;  /* 0xc000001000117882 */ /* 0x000fca0000000000 */
[----:B------:R-:W-:Y:S01]  /*3310*/  UMOV UR16, UR6 ;  /* 0x0000000600107c82 */ /* 0x000fe20008000000 */
[----:B--2---:R-:W-:-:S06]  /*3320*/  WARPGROUP.ARRIVE ;  /* 0x00000000000079c5 */ /* 0x004fcc0000000000 */
[----:B------:R-:W-:Y:S03]  /*3330*/  QGMMA.64x256x32.F32.E4M3.E4M3 R124, gdesc[UR16], R124, gsb0 ;  /* 0x03e00000107c79f3 */ /* 0x000fe6000800087c */
[----:B------:R-:W-:Y:S02]  /*3340*/  WARPGROUP.DEPBAR.LE gsb0, 0x0 ;  /* 0x00008000000079c5 */ /* 0x000fe40000010000 */
[----:B------:R-:W-:Y:S04]  /*3350*/  STL.64 [R1], R124 ;  /* 0x0000007c01007387 */ /* 0x000fe80000100a00 */
        /* <DEDUP_REMOVED lines=63> */
[----:B--2---:R-:W2:Y:S04]  /*3750*/  LDL.LU.64 R150, [R1+0x268] ;  /* 0x0002680001967983 */ /* 0x004ea80000300a00 */
        /* <DEDUP_REMOVED lines=13> */
[----:B------:R-:W-:Y:S01]  /*3830*/  UMOV UR16, 0xffffff00 ;  /* 0xffffff0000107882 */ /* 0x000fe20000000000 */
[----:B------:R-:W-:Y:S01]  /*3840*/  UMOV UR17, 0x3fffffef ;  /* 0x3fffffef00117882 */ /* 0x000fe20000000000 */
[----:B------:R-:W-:Y:S01]  /*3850*/  UMOV UR7, URZ ;  /* 0x0000003f00077c82 */ /* 0x000fe20008000000 */
[----:B------:R-:W-:-:S02]  /*3860*/  UIADD3 UR14, UR14, 0x20, URZ ;  /* 0x000000200e0e7890 */ /* 0x000fc4000fffe03f */
[----:B------:R-:W-:Y:S02]  /*3870*/  UIADD3.64 UR16, UR6, -UR16, URZ ;  /* 0x8000001006107297 */ /* 0x000fe4000fffe03f */
[----:B------:R-:W-:Y:S02]  /*3880*/  UIADD3 UR5, UR5, 0x1, URZ ;  /* 0x0000000105057890 */ /* 0x000fe4000fffe03f */
[----:B-1----:R-:W-:Y:S02]  /*3890*/  ISETP.LE.AND P0, PT, R0, UR14, PT ;  /* 0x0000000e00007c0c */ /* 0x002fe4000bf03270 */
[----:B------:R-:W-:-:S04]  /*38a0*/  UISETP.NE.U32.AND UP0, UPT, UR5, 0x3, UPT ;  /* 0x000000030500788c */ /* 0x000fc8000bf05070 */
[----:B------:R-:W-:Y:S02]  /*38b0*/  USEL UR6, URZ, 0x1, UP0 ;  /* 0x000000013f067887 */ /* 0x000fe40008000000 */
[----:B------:R-:W-:Y:S02]  /*38c0*/  USEL UR5, UR5, URZ, UP0 ;  /* 0x0000003f05057287 */ /* 0x000fe40008000000 */
[----:B------:R-:W-:Y:S01]  /*38d0*/  ULOP3.LUT UR4, UR4, UR6, URZ, 0x3c, !UPT ;  /* 0x0000000604047292 */ /* 0x000fe2000f8e3c3f */
[----:B--2---:R-:W-:-:S06]  /*38e0*/  WARPGROUP.ARRIVE ;  /* 0x00000000000079c5 */ /* 0x004fcc0000000000 */
[----:B------:R-:W-:Y:S03]  /*38f0*/  QGMMA.64x256x32.F32.E4M3.E4M3 R24, gdesc[UR16], R24, gsb0 ;  /* 0x03e00000101879f3 */ /* 0x000fe60008000818 */
[----:B------:R-:W-:Y:S02]  /*3900*/  WARPGROUP.DEPBAR.LE gsb0, 0x0 ;  /* 0x00008000000079c5 */ /* 0x000fe40000010000 */
[----:B---3--:R-:W-:Y:S05]  /*3910*/  @!P0 BRA `(.L_x_50) ;  /* 0xfffffff000a08947 */ /* 0x008fea000383ffff */
.L_x_48:
[----:B------:R5:W-:Y:S04]  /*3920*/  STL [R1+0x20c], R148 ;  /* 0x00020c9401007387 */ /* 0x000be80000100800 */
[----:B-1-3--:R-:W3:Y:S01]  /*3930*/  LDL.LU R5, [R1+0x4] ;  /* 0x0000040001057983 */ /* 0x00aee20000300800 */
[----:B--2---:R-:W-:Y:S06]  /*3940*/  BAR.SYNC.DEFER_BLOCKING 0x0 ;  /* 0x0000000000007b1d */ /* 0x004fec0000010000 */
[----:B-----5:R-:W3:Y:S04]  /*3950*/  LDL.LU R148, [R1] ;  /* 0x0000000001947983 */ /* 0x020ee80000300800 */
[----:B------:R1:W-:Y:S04]  /*3960*/  STL [R1+0x208], R149 ;  /* 0x0002089501007387 */ /* 0x0003e80000100800 */
[----:B-1----:R-:W2:Y:S01]  /*3970*/  LDL.LU R149, [R1+0x8] ;  /* 0x0000080001957983 */ /* 0x002ea20000300800 */
[----:B------:R-:W1:Y:S03]  /*3980*/  @!P2 SYNCS.CCTL.IV [UR20+0xc000] ;  /* 0x00c00000ff00a9b1 */ /* 0x000e660008000014 */
[----:B------:R-:W2:Y:S04]  /*3990*/  LDL.LU R3, [R1+0xc] ;  /* 0x00000c0001037983 */ /* 0x000ea80000300800 */
[----:B------:R5:W-:Y:S01]  /*39a0*/  STL [R1+0x204], R150 ;  /* 0x0002049601007387 */ /* 0x000be20000100800 */
[----:B-1----:R-:W-:Y:S06]  /*39b0*/  BAR.SYNC.DEFER_BLOCKING 0x0 ;  /* 0x0000000000007b1d */ /* 0x002fec0000010000 */
[----:B-----5:R-:W5:Y:S04]  /*39c0*/  LDL.LU R150, [R1+0x10] ;  /* 0x0000100001967983 */ /* 0x020f680000300800 */
[----:B------:R-:W5:Y:S04]  /*39d0*/  LDL.LU R0, [R1+0x14] ;  /* 0x0000140001007983 */ /* 0x000f680000300800 */
[----:B------:R1:W-:Y:S01]  /*39e0*/  STL [R1+0x200], R151 ;  /* 0x0002009701007387 */ /* 0x0003e20000100800 */
[----:B------:R-:W4:Y:S02]  /*39f0*/  @!P2 SYNCS.CCTL.IV [UR20+0xc008] ;  /* 0x00c00800ff00a9b1 */ /* 0x000f240008000014 */
[----:B----4-:R-:W-:Y:S06]  /*3a00*/  BAR.SYNC.DEFER_BLOCKING 0x0 ;  /* 0x0000000000007b1d */ /* 0x010fec0000010000 */
[----:B-1----:R-:W4:Y:S04]  /*3a10*/  LDL.LU R151, [R1+0x18] ;  /* 0x0000180001977983 */ /* 0x002f280000300800 */
[----:B------:R-:W4:Y:S04]  /*3a20*/  LDL.LU R4, [R1+0x1c] ;  /* 0x00001c0001047983 */ /* 0x000f280000300800 */
[----:B------:R-:W4:Y:S04]  /*3a30*/  LDL.LU R7, [R1+0x20] ;  /* 0x0000200001077983 */ /* 0x000f280000300800 */
[----:B------:R-:W4:Y:S04]  /*3a40*/  LDL.LU R6, [R1+0x24] ;  /* 0x0000240001067983 */ /* 0x000f280000300800 */
[----:B------:R-:W4:Y:S01]  /*3a50*/  LDL.LU R2, [R1+0x28] ;  /* 0x0000280001027983 */ /* 0x000f220000300800 */
[----:B------:R-:W1:Y:S03]  /*3a60*/  @!P2 SYNCS.CCTL.IV [UR20+0xc010] ;  /* 0x00c01000ff00a9b1 */ /* 0x000e660008000014 */
[----:B------:R-:W4:Y:S04]  /*3a70*/  LDL.LU R8, [R1+0x2c] ;  /* 0x00002c0001087983 */ /* 0x000f280000300800 */
        /* <DEDUP_REMOVED lines=113> */
[----:B------:R-:W4:Y:S01]  /*4190*/  LDL.LU R193, [R1+0x1f4] ;  /* 0x0001f40001c17983 */ /* 0x000f220000300800 */
[----:B---3--:R-:W-:-:S03]  /*41a0*/  F2FP.SATFINITE.E4M3.F32.PACK_AB_MERGE_C R5, R5, R148, RZ ;  /* 0x000000940505723e */ /* 0x008fc600048070ff */
[----:B------:R-:W3:Y:S01]  /*41b0*/  LDL.LU R195, [R1+0x1f8] ;  /* 0x0001f80001c37983 */ /* 0x000ee20000300800 */
[----:B--2---:R-:W-:-:S03]  /*41c0*/  F2FP.SATFINITE.E4M3.F32.PACK_AB_MERGE_C R3, R3, R149, RZ ;  /* 0x000000950303723e */ /* 0x004fc600048070ff */
[----:B------:R-:W3:Y:S01]  /*41d0*/  LDL.LU R194, [R1+0x1fc] ;  /* 0x0001fc0001c27983 */ /* 0x000ee20000300800 */
[----:B-----5:R-:W-:-:S03]  /*41e0*/  F2FP.SATFINITE.E4M3.F32.PACK_AB_MERGE_C R0, R0, R150, RZ ;  /* 0x000000960000723e */ /* 0x020fc600048070ff */
[----:B------:R-:W2:Y:S01]  /*41f0*/  LDL.LU R148, [R1+0x20c] ;  /* 0x00020c0001947983 */ /* 0x000ea20000300800 */
[----:B----4-:R-:W-:-:S03]  /*4200*/  F2FP.SATFINITE.E4M3.F32.PACK_AB_MERGE_C R4, R4, R151, RZ ;  /* 0x000000970404723e */ /* 0x010fc600048070ff */
[----:B------:R-:W2:Y:S04]  /*4210*/  LDL.LU R149, [R1+0x208] ;  /* 0x0002080001957983 */ /* 0x000ea80000300800 */
[----:B------:R-:W4:Y:S04]  /*4220*/  LDL.LU R150, [R1+0x204] ;  /* 0x0002040001967983 */ /* 0x000f280000300800 */
[----:B------:R-:W4:Y:S01]  /*4230*/  LDL.LU R151, [R1+0x200] ;  /* 0x0002000001977983 */ /* 0x000f220000300800 */
[----:B------:R-:W-:Y:S02]  /*4240*/  F2FP.SATFINITE.E4M3.F32.PACK_AB_MERGE_C R6, R6, R7, RZ ;  /* 0x000000070606723e */ /* 0x000fe400048070ff */
[----:B------:R-:W-:-:S02]  /*4250*/  ELECT P0, URZ, PT ;  /* 0x00000000003f782f */ /* 0x000fc40003800000 */
[----:B------:R-:W-:Y:S01]  /*4260*/  F2FP.SATFINITE.E4M3.F32.PACK_AB_MERGE_C R24, R25, R24, RZ ;  /* 0x000000181918723e */ /* 0x000fe200048070ff */
[----:B------:R-:W5:Y:S01]  /*4270*/  S2R R7, SR_TID.X ;  /* 0x0000000000077919 */ /* 0x000f620000002100 */
[----:B------:R-:W-:Y:S01]  /*4280*/  F2FP.SATFINITE.E4M3.F32.PACK_AB_MERGE_C R26, R27, R26, RZ ;  /* 0x0000001a1b1a723e */ /* 0x000fe200048070ff */
[----:B------:R-:W-:Y:S01]  /*4290*/  ULOP3.LUT UR21, UR21, 0x1, URZ, 0xc0, !UPT ;  /* 0x0000000115157892 */ /* 0x000fe2000f8ec03f */
[----:B------:R-:W-:Y:S01]  /*42a0*/  F2FP.SATFINITE.E4M3.F32.PACK_AB_MERGE_C R28, R29, R28, RZ ;  /* 0x0000001c1d1c723e */ /* 0x000fe200048070ff */
[----:B------:R-:W-:Y:S01]  /*42b0*/  UMOV UR10, UR15 ;  /* 0x0000000f000a7c82 */ /* 0x000fe20008000000 */
[----:B------:R-:W-:Y:S01]  /*42c0*/  F2FP.SATFINITE.E4M3.F32.PACK_AB_MERGE_C R30, R31, R30, RZ ;  /* 0x0000001e1f1e723e */ /* 0x000fe200048070ff */
[----:B------:R-:W-:Y:S01]  /*42d0*/  ULEA UR9, UR21, UR11, 0x7 ;  /* 0x0000000b15097291 */ /* 0x000fe2000f8e383f */
[----:B------:R-:W-:Y:S01]  /*42e0*/  F2FP.SATFINITE.E4M3.F32.PACK_AB_MERGE_C R88, R89, R88, RZ ;  /* 0x000000585958723e */ /* 0x000fe200048070ff */
[----:B------:R-:W-:Y:S01]  /*42f0*/  ULEA UR8, UR21, UR20, 0xf ;  /* 0x0000001415087291 */ /* 0x000fe2000f8e783f */
[----:B------:R-:W-:-:S02]  /*4300*/  F2FP.SATFINITE.E4M3.F32.PACK_AB_MERGE_C R90, R91, R90, RZ ;  /* 0x0000005a5b5a723e */ /* 0x000fc400048070ff */
[----:B------:R-:W-:Y:S02]  /*4310*/  F2FP.SATFINITE.E4M3.F32.PACK_AB_MERGE_C R92, R93, R92, RZ ;  /* 0x0000005c5d5c723e */ /* 0x000fe400048070ff */
[----:B------:R-:W-:Y:S02]  /*4320*/  F2FP.SATFINITE.E4M3.F32.PACK_AB_MERGE_C R94, R95, R94, RZ ;  /* 0x0000005e5f5e723e */ /* 0x000fe400048070ff */
[----:B------:R-:W-:Y:S02]  /*4330*/  F2FP.SATFINITE.E4M3.F32.PACK_AB_MERGE_C R8, R8, R2, RZ ;  /* 0x000000020808723e */ /* 0x000fe400048070ff */
[----:B------:R-:W-:Y:S02]  /*4340*/  F2FP.SATFINITE.E4M3.F32.PACK_AB_MERGE_C R9, R9, R252, RZ ;  /* 0x000000fc0909723e */ /* 0x000fe400048070ff */
[----:B------:R-:W-:Y:S02]  /*4350*/  F2FP.SATFINITE.E4M3.F32.PACK_AB_MERGE_C R10, R10, R251, RZ ;  /* 0x000000fb0a0a723e */ /* 0x000fe400048070ff */
[----:B------:R-:W-:-:S02]  /*4360*/  F2FP.SATFINITE.E4M3.F32.PACK_AB_MERGE_C R32, R33, R32, RZ ;  /* 0x000000202120723e */ /* 0x000fc400048070ff */
[----:B------:R-:W-:Y:S02]  /*4370*/  F2FP.SATFINITE.E4M3.F32.PACK_AB_MERGE_C R34, R35, R34, RZ ;  /* 0x000000222322723e */ /* 0x000fe400048070ff */
[----:B------:R-:W-:Y:S02]  /*4380*/  F2FP.SATFINITE.E4M3.F32.PACK_AB_MERGE_C R36, R37, R36, RZ ;  /* 0x000000242524723e */ /* 0x000fe400048070ff */
[----:B------:R-:W-:Y:S02]  /*4390*/  F2FP.SATFINITE.E4M3.F32.PACK_AB_MERGE_C R38, R39, R38, RZ ;  /* 0x000000262726723e */ /* 0x000fe400048070ff */
[----:B------:R-:W-:Y:S02]  /*43a0*/  F2FP.SATFINITE.E4M3.F32.PACK_AB_MERGE_C R96, R97, R96, RZ ;  /* 0x000000606160723e */ /* 0x000fe400048070ff */
[----:B------:R-:W-:Y:S01]  /*43b0*/  F2FP.SATFINITE.E4M3.F32.PACK_AB_MERGE_C R98, R99, R98, RZ ;  /* 0x000000626362723e */ /* 0x000fe200048070ff */
[----:B-----5:R-:W-:Y:S01]  /*43c0*/  IMAD.SHL.U32 R25, R7, 0x40, RZ ;  /* 0x0000004007197824 */ /* 0x020fe200078e00ff */
[----:B------:R-:W-:Y:S01]  /*43d0*/  F2FP.SATFINITE.E4M3.F32.PACK_AB_MERGE_C R163, R163, R226, RZ ;  /* 0x000000e2a3a3723e */ /* 0x000fe200048070ff */
[----:B------:R-:W-:Y:S01]  /*43e0*/  IMAD.SHL.U32 R27, R7, 0x2, RZ ;  /* 0x00000002071b7824 */ /* 0x000fe200078e00ff */
[----:B------:R-:W-:-:S02]  /*43f0*/  F2FP.SATFINITE.E4M3.F32.PACK_AB_MERGE_C R100, R101, R100, RZ ;  /* 0x000000646564723e */ /* 0x000fc400048070ff */
[----:B------:R-:W-:Y:S02]  /*4400*/  LOP3.LUT R25, R25, 0x3800, RZ, 0xc0, !PT ;  /* 0x0000380019197812 */ /* 0x000fe400078ec0ff */
[----:B------:R-:W-:Y:S02]  /*4410*/  LOP3.LUT R27, R27, 0x6, RZ, 0xc0, !PT ;  /* 0x000000061b1b7812 */ /* 0x000fe400078ec0ff */
        /* <DEDUP_REMOVED lines=95> */
[----:B------:R-:W-:Y:S02]  /*4a10*/  LOP3.LUT R2, R7, 0xff, RZ, 0xc0, !PT ;  /* 0x000000ff07027812 */ /* 0x000fe400078ec0ff */
[----:B------:R-:W-:Y:S02]  /*4a20*/  F2FP.SATFINITE.E4M3.F32.PACK_AB_MERGE_C R188, R188, R201, RZ ;  /* 0x000000c9bcbc723e */ /* 0x000fe400048070ff */
[----:B------:R-:W-:Y:S02]  /*4a30*/  ISETP.LT.U32.AND P0, PT, R2, 0x40, P0 ;  /* 0x000000400200780c */ /* 0x000fe40000701070 */
[----:B------:R-:W-:Y:S02]  /*4a40*/  F2FP.SATFINITE.E4M3.F32.PACK_AB_MERGE_C R189, R189, R200, RZ ;  /* 0x000000c8bdbd723e */ /* 0x000fe400048070ff */
[----:B------:R-:W-:-:S09]  /*4a50*/  F2FP.SATFINITE.E4M3.F32.PACK_AB_MERGE_C R190, R190, R199, RZ ;  /* 0x000000c7bebe723e */ /* 0x000fd200048070ff */
[----:B------:R-:W-:Y:S01]  /*4a60*/  VOTEU.ANY UP0, P0 ;  /* 0x00000000003f7886 */ /* 0x000fe20000000100 */
[----:B------:R-:W-:-:S04]  /*4a70*/  VOTEU.ANY UP1, P0 ;  /* 0x00000000003f7886 */ /* 0x000fc80000020100 */
[----:B------:R-:W-:Y:S01]  /*4a80*/  @UP0 UMOV UR6, UR26 ;  /* 0x0000001a00060c82 */ /* 0x000fe20008000000 */
[----:B------:R-:W-:Y:S01]  /*4a90*/  @UP0 UMOV UR7, UR27 ;  /* 0x0000001b00070c82 */ /* 0x000fe20008000000 */
[----:B-1----:R-:W-:Y:S01]  /*4aa0*/  BAR.SYNC.DEFER_BLOCKING 0x0 ;  /* 0x0000000000007b1d */ /* 0x002fe20000010000 */
[----:B------:R-:W-:Y:S02]  /*4ab0*/  F2FP.SATFINITE.E4M3.F32.PACK_AB_MERGE_C R191, R191, R198, RZ ;  /* 0x000000c6bfbf723e */ /* 0x000fe400048070ff */
[----:B------:R-:W-:Y:S02]  /*4ac0*/  F2FP.SATFINITE.E4M3.F32.PACK_AB_MERGE_C R192, R192, R197, RZ ;  /* 0x000000c5c0c0723e */ /* 0x000fe400048070ff */
[----:B------:R-:W-:Y:S02]  /*4ad0*/  F2FP.SATFINITE.E4M3.F32.PACK_AB_MERGE_C R193, R193, R196, RZ ;  /* 0x000000c4c1c1723e */ /* 0x000fe400048070ff */
[----:B------:R-:W-:-:S05]  /*4ae0*/  LOP3.LUT R196, R7, 0x1c, RZ, 0xc0, !PT ;  /* 0x0000001c07c47812 */ /* 0x000fca00078ec0ff */
[----:B------:R-:W-:Y:S01]  /*4af0*/  IMAD R25, R196, 0x20, R25 ;  /* 0x00000020c4197824 */ /* 0x000fe200078e0219 */
[----:B---3--:R-:W-:Y:S01]  /*4b00*/  F2FP.SATFINITE.E4M3.F32.PACK_AB_MERGE_C R194, R194, R195, RZ ;  /* 0x000000c3c2c2723e */ /* 0x008fe200048070ff */
[----:B------:R-:W-:-:S04]  /*4b10*/  IMAD R196, R196, 0x4, R27 ;  /* 0x00000004c4c47824 */ /* 0x000fc800078e021b */
[----:B------:R-:W-:Y:S01]  /*4b20*/  IMAD.IADD R25, R25, 0x1, R196 ;  /* 0x0000000119197824 */ /* 0x000fe200078e02c4 */
[----:B--2---:R-:W-:-:S04]  /*4b30*/  F2FP.SATFINITE.E4M3.F32.PACK_AB_MERGE_C R148, R149, R148, RZ ;  /* 0x000000949594723e */ /* 0x004fc800048070ff */
[----:B------:R1:W-:Y:S04]  /*4b40*/  STS.U16 [R25+UR20+0x400], R3 ;  /* 0x0004000319007988 */ /* 0x0003e80008000414 */
[----:B------:R2:W-:Y:S01]  /*4b50*/  STS.U16 [R25+UR20], R5 ;  /* 0x0000000519007988 */ /* 0x0005e20008000414 */
[----:B----4-:R-:W-:-:S03]  /*4b60*/  F2FP.SATFINITE.E4M3.F32.PACK_AB_MERGE_C R150, R151, R150, RZ ;  /* 0x000000969796723e */ /* 0x010fc600048070ff */
[----:B------:R-:W-:Y:S01]  /*4b70*/  STS.U16 [R25+UR20+0x8], R0 ;  /* 0x0000080019007988 */ /* 0x000fe20008000414 */
[----:B-1----:R-:W-:-:S03]  /*4b80*/  LOP3.LUT R3, R25, 0x10, RZ, 0x3c, !PT ;  /* 0x0000001019037812 */ /* 0x002fc600078e3cff */
[----:B------:R-:W-:Y:S01]  /*4b90*/  STS.U16 [R25+UR20+0x408], R4 ;  /* 0x0004080419007988 */ /* 0x000fe20008000414 */
[----:B--2---:R-:W-:-:S03]  /*4ba0*/  LOP3.LUT R5, R25, 0x20, RZ, 0x3c, !PT ;  /* 0x0000002019057812 */ /* 0x004fc600078e3cff */
[----:B------:R-:W-:Y:S04]  /*4bb0*/  STS.U16 [R25+UR20+0x8000], R163 ;  /* 0x008000a319007988 */ /* 0x000fe80008000414 */
        /* <DEDUP_REMOVED lines=11> */
[----:B------:R-:W-:Y:S04]  /*4c70*/  STS.U16 [R3+UR20], R6 ;  /* 0x0000000603007988 */ /* 0x000fe80008000414 */
        /* <DEDUP_REMOVED lines=14> */
[----:B------:R1:W-:Y:S04]  /*4d60*/  STS.U16 [R3+UR20+0xc408], R102 ;  /* 0x00c4086603007988 */ /* 0x0003e80008000414 */
[----:B------:R-:W-:Y:S04]  /*4d70*/  STS.U16 [R5+UR20], R11 ;  /* 0x0000000b05007988 */ /* 0x000fe80008000414 */
[----:B------:R-:W-:Y:S01]  /*4d80*/  STS.U16 [R5+UR20+0x400], R12 ;  /* 0x0004000c05007988 */ /* 0x000fe20008000414 */
[----:B-1----:R-:W-:-:S03]  /*4d90*/  LOP3.LUT R3, R25, 0x30, RZ, 0x3c, !PT ;  /* 0x0000003019037812 */ /* 0x002fc600078e3cff */
        /* <DEDUP_REMOVED lines=50> */
[----:B-1----:R-:W-:-:S02]  /*50c0*/  LOP3.LUT R5, R25, 0x60, RZ, 0x3c, !PT ;  /* 0x0000006019057812 */ /* 0x002fc400078e3cff */
[----:B------:R-:W-:Y:S01]  /*50d0*/  LOP3.LUT R25, R25, 0x70, RZ, 0x3c, !PT ;  /* 0x0000007019197812 */ /* 0x000fe200078e3cff */
        /* <DEDUP_REMOVED lines=45> */
[----:B------:R-:W-:Y:S01]  /*53b0*/  STS.U16 [R25+UR20+0xc408], R150 ;  /* 0x00c4089619007988 */ /* 0x000fe20008000414 */
[----:B------:R1:W-:Y:S06]  /*53c0*/  MEMBAR.ALL.CTA ;  /* 0x0000000000007992 */ /* 0x0003ec0000008000 */
[----:B-1----:R-:W1:Y:S02]  /*53d0*/  FENCE.VIEW.ASYNC.S ;  /* 0x00000000000073c6 */ /* 0x002e640000000000 */
[----:B-1----:R-:W-:Y:S06]  /*53e0*/  BAR.SYNC.DEFER_BLOCKING 0x0 ;  /* 0x0000000000007b1d */ /* 0x002fec0000010000 */
[----:B------:R1:W-:Y:S01]  /*53f0*/  @UP1 UTMASTG.2D [UR8], [UR6] ;  /* 0x00000008060013b5 */ /* 0x0003e20008008000 */
[----:B------:R0:W-:Y:S01]  /*5400*/  UTMACMDFLUSH ;  /* 0x00000000000079b7 */ /* 0x0001e20000000000 */
[----:B------:R-:W-:-:S04]  /*5410*/  DEPBAR.LE SB0, 0x0 ;  /* 0x000080000000791a */ /* 0x000fc80000000000 */
[----:B------:R-:W-:Y:S06]  /*5420*/  BAR.SYNC.DEFER_BLOCKING 0x0 ;  /* 0x0000000000007b1d */ /* 0x000fec0000010000 */
[----:B-1----:R-:W-:Y:S05]  /*5430*/  EXIT ;  /* 0x000000000000794d */ /* 0x002fea0003800000 */
.L_x_49:
[----:B------:R-:W1:Y:S02]  /*5440*/  SYNCS.PHASECHK.TRANS64.TRYWAIT P0, [UR18+0xc000], R0 ;  /* 0x00c00000ff0075a7 */ /* 0x000e640008000152 */
[----:B-1----:R-:W-:Y:S05]  /*5450*/  @!P0 BRA `(.L_x_49) ;  /* 0xfffffffc00f88947 */ /* 0x002fea000383ffff */
[----:B------:R-:W-:Y:S05]  /*5460*/  BRA `(.L_x_51) ;  /* 0xffffffd8004c7947 */ /* 0x000fea000383ffff */
.L_x_52:
[----:B------:R-:W-:-:S00]  /*5470*/  BRA `(.L_x_52) ;  /* 0xfffffffc00fc7947 */ /* 0x000fc0000383ffff */
[----:B------:R-:W-:-:S00]  /*5480*/  NOP ;  /* 0x0000000000007918 */ /* 0x000fc00000000000 */
[----:B------:R-:W-:-:S00]  /*5490*/  NOP ;  /* 0x0000000000007918 */ /* 0x000fc00000000000 */
[----:B------:R-:W-:-:S00]  /*54a0*/  NOP ;  /* 0x0000000000007918 */ /* 0x000fc00000000000 */
[----:B------:R-:W-:-:S00]  /*54b0*/  NOP ;  /* 0x0000000000007918 */ /* 0x000fc00000000000 */
[----:B------:R-:W-:-:S00]  /*54c0*/  NOP ;  /* 0x0000000000007918 */ /* 0x000fc00000000000 */
[----:B------:R-:W-:-:S00]  /*54d0*/  NOP ;  /* 0x0000000000007918 */ /* 0x000fc00000000000 */
[----:B------:R-:W-:-:S00]  /*54e0*/  NOP ;  /* 0x0000000000007918 */ /* 0x000fc00000000000 */
[----:B------:R-:W-:-:S00]  /*54f0*/  NOP ;  /* 0x0000000000007918 */ /* 0x000fc00000000000 */
.L_x_53:


//--------------------- .nv.shared.gluon_wgmma    --------------------------
	.section	.nv.shared.gluon_wgmma,"aw",@nobits
	.sectionflags	@""
	.align	16
	.zero		1024


//--------------------- .nv.shared.reserved.0     --------------------------
	.section	.nv.shared.reserved.0,"aw",@nobits
	.weak		__nv_reservedSMEM_offset_0_alias
	.size		__nv_reservedSMEM_offset_0_alias, 0, 0
	.other		__nv_reservedSMEM_offset_0_alias,@"STO_CUDA_RESERVED_SHARED STV_DEFAULT"
__nv_reservedSMEM_offset_0_alias:
	.zero		0


//--------------------- .nv.constant0.gluon_wgmma --------------------------
	.section	.nv.constant0.gluon_wgmma,"a",@progbits
	.sectionflags	@""
	.align	4
.nv.constant0.gluon_wgmma:
	.zero		608


//--------------------- SYMBOLS --------------------------

	.type		.nv.reservedSmem.offset0,@object
	.size		.nv.reservedSmem.offset0,0x4
